//
// Generated by NVIDIA NVVM Compiler
//
// Compiler Build ID: CL-36424714
// Cuda compilation tools, release 13.0, V13.0.88
// Based on NVVM 20.0.0
//

.version 9.0
.target sm_100
.address_size 64

	// .globl	_Z11borderfunc1PfS_S_S_Piifffff11Kathodparam
.func  (.param .align 16 .b8 func_retval0[16]) __internal_trig_reduction_slowpathd
(
	.param .b64 __internal_trig_reduction_slowpathd_param_0
)
;
.func  (.param .b64 func_retval0) __internal_accurate_pow
(
	.param .b64 __internal_accurate_pow_param_0
)
;
.global .align 8 .b8 __cudart_i2opi_d[144] = {8, 93, 141, 31, 177, 95, 251, 107, 234, 146, 82, 138, 247, 57, 7, 61, 123, 241, 229, 235, 199, 186, 39, 117, 45, 234, 95, 158, 102, 63, 70, 79, 183, 9, 203, 39, 207, 126, 54, 109, 31, 109, 10, 90, 139, 17, 47, 239, 15, 152, 5, 222, 255, 151, 248, 31, 59, 40, 249, 189, 139, 95, 132, 156, 244, 57, 83, 131, 57, 214, 145, 57, 65, 126, 95, 180, 38, 112, 156, 233, 132, 68, 187, 46, 245, 53, 130, 232, 62, 167, 41, 177, 28, 235, 29, 254, 28, 146, 209, 9, 234, 46, 73, 6, 224, 210, 77, 66, 58, 110, 36, 183, 97, 197, 187, 222, 171, 99, 81, 254, 65, 144, 67, 60, 153, 149, 98, 219, 192, 221, 52, 245, 209, 87, 39, 252, 41, 21, 68, 78, 110, 131, 249, 162};

.visible .entry _Z11borderfunc1PfS_S_S_Piifffff11Kathodparam(
	.param .u64 .ptr .align 1 _Z11borderfunc1PfS_S_S_Piifffff11Kathodparam_param_0,
	.param .u64 .ptr .align 1 _Z11borderfunc1PfS_S_S_Piifffff11Kathodparam_param_1,
	.param .u64 .ptr .align 1 _Z11borderfunc1PfS_S_S_Piifffff11Kathodparam_param_2,
	.param .u64 .ptr .align 1 _Z11borderfunc1PfS_S_S_Piifffff11Kathodparam_param_3,
	.param .u64 .ptr .align 1 _Z11borderfunc1PfS_S_S_Piifffff11Kathodparam_param_4,
	.param .u32 _Z11borderfunc1PfS_S_S_Piifffff11Kathodparam_param_5,
	.param .f32 _Z11borderfunc1PfS_S_S_Piifffff11Kathodparam_param_6,
	.param .f32 _Z11borderfunc1PfS_S_S_Piifffff11Kathodparam_param_7,
	.param .f32 _Z11borderfunc1PfS_S_S_Piifffff11Kathodparam_param_8,
	.param .f32 _Z11borderfunc1PfS_S_S_Piifffff11Kathodparam_param_9,
	.param .f32 _Z11borderfunc1PfS_S_S_Piifffff11Kathodparam_param_10,
	.param .align 4 .b8 _Z11borderfunc1PfS_S_S_Piifffff11Kathodparam_param_11[52]
)
{
	.reg .pred 	%p<31>;
	.reg .b32 	%r<53>;
	.reg .b32 	%f<55>;
	.reg .b64 	%rd<32>;
	.reg .b64 	%fd<76>;

	ld.param.u64 	%rd3, [_Z11borderfunc1PfS_S_S_Piifffff11Kathodparam_param_0];
	ld.param.f32 	%f1, [_Z11borderfunc1PfS_S_S_Piifffff11Kathodparam_param_11+8];
	ld.param.u32 	%r1, [_Z11borderfunc1PfS_S_S_Piifffff11Kathodparam_param_11+24];
	ld.param.u32 	%r2, [_Z11borderfunc1PfS_S_S_Piifffff11Kathodparam_param_11+28];
	ld.param.u32 	%r3, [_Z11borderfunc1PfS_S_S_Piifffff11Kathodparam_param_11+36];
	ld.param.u64 	%rd7, [_Z11borderfunc1PfS_S_S_Piifffff11Kathodparam_param_1];
	ld.param.u64 	%rd4, [_Z11borderfunc1PfS_S_S_Piifffff11Kathodparam_param_2];
	ld.param.u64 	%rd5, [_Z11borderfunc1PfS_S_S_Piifffff11Kathodparam_param_3];
	ld.param.u64 	%rd6, [_Z11borderfunc1PfS_S_S_Piifffff11Kathodparam_param_4];
	ld.param.u32 	%r14, [_Z11borderfunc1PfS_S_S_Piifffff11Kathodparam_param_5];
	ld.param.f32 	%f4, [_Z11borderfunc1PfS_S_S_Piifffff11Kathodparam_param_7];
	ld.param.f32 	%f5, [_Z11borderfunc1PfS_S_S_Piifffff11Kathodparam_param_8];
	ld.param.f32 	%f6, [_Z11borderfunc1PfS_S_S_Piifffff11Kathodparam_param_9];
	ld.param.f32 	%f7, [_Z11borderfunc1PfS_S_S_Piifffff11Kathodparam_param_10];
	cvta.to.global.u64 	%rd1, %rd7;
	mov.u32 	%r15, %tid.x;
	mov.u32 	%r16, %ctaid.x;
	mov.u32 	%r17, %ntid.x;
	mad.lo.s32 	%r4, %r16, %r17, %r15;
	setp.lt.s32 	%p3, %r4, 0;
	setp.ge.s32 	%p4, %r4, %r14;
	or.pred  	%p5, %p3, %p4;
	@%p5 bra 	$L__BB0_26;
	cvta.to.global.u64 	%rd8, %rd6;
	shl.b32 	%r18, %r4, 2;
	mul.wide.u32 	%rd9, %r18, 4;
	add.s64 	%rd2, %rd8, %rd9;
	ld.global.u32 	%r5, [%rd2+4];
	setp.ne.s32 	%p6, %r5, 0;
	@%p6 bra 	$L__BB0_3;
	ld.global.u32 	%r50, [%rd2];
	add.s32 	%r51, %r50, %r1;
	mul.wide.s32 	%rd28, %r51, 4;
	add.s64 	%rd29, %rd1, %rd28;
	ld.global.f32 	%f54, [%rd29];
	mul.wide.s32 	%rd30, %r50, 4;
	add.s64 	%rd31, %rd1, %rd30;
	st.global.f32 	[%rd31], %f54;
	bra.uni 	$L__BB0_26;
$L__BB0_3:
	ld.global.u32 	%r6, [%rd2];
	setp.ne.s32 	%p7, %r6, %r2;
	@%p7 bra 	$L__BB0_5;
	mad.lo.s32 	%r48, %r5, %r1, %r2;
	add.s32 	%r49, %r48, -1;
	mul.wide.s32 	%rd26, %r49, 4;
	add.s64 	%rd27, %rd1, %rd26;
	ld.global.f32 	%f53, [%rd27];
	st.global.f32 	[%rd27+4], %f53;
	bra.uni 	$L__BB0_26;
$L__BB0_5:
	sub.s32 	%r19, %r2, %r3;
	setp.gt.s32 	%p8, %r6, %r19;
	@%p8 bra 	$L__BB0_25;
	ld.global.u32 	%r20, [%rd2+12];
	ld.global.u32 	%r21, [%rd2+8];
	mad.lo.s32 	%r22, %r20, %r1, %r21;
	mul.wide.s32 	%rd10, %r22, 4;
	add.s64 	%rd11, %rd1, %rd10;
	ld.global.f32 	%f2, [%rd11];
	mul.f32 	%f8, %f5, %f6;
	mul.f32 	%f9, %f8, %f1;
	mul.f32 	%f10, %f4, 0f461C4000;
	mul.f32 	%f11, %f10, %f7;
	div.rn.f32 	%f12, %f9, %f11;
	mad.lo.s32 	%r7, %r5, %r1, %r6;
	cvta.to.global.u64 	%rd12, %rd3;
	mul.wide.s32 	%rd13, %r7, 4;
	add.s64 	%rd14, %rd12, %rd13;
	ld.global.f32 	%f13, [%rd14];
	mul.f32 	%f14, %f4, %f13;
	div.rn.f32 	%f15, %f14, %f5;
	cvta.to.global.u64 	%rd15, %rd4;
	add.s64 	%rd16, %rd15, %rd13;
	ld.global.f32 	%f16, [%rd16];
	mul.f32 	%f17, %f6, 0f41200000;
	div.rn.f32 	%f18, %f16, %f17;
	setp.lt.f32 	%p9, %f18, 0f41200000;
	selp.f32 	%f19, 0f41200000, %f18, %p9;
	setp.lt.f32 	%p10, %f15, 0f43960000;
	selp.f32 	%f20, 0f43960000, %f15, %p10;
	setp.gt.f32 	%p11, %f19, 0f4CBEBC20;
	selp.f32 	%f21, 0f4CBEBC20, %f19, %p11;
	setp.gt.f32 	%p12, %f20, 0f44FA0000;
	add.f32 	%f22, %f20, 0fC3960000;
	div.rn.f32 	%f23, %f22, 0f42480000;
	selp.f32 	%f24, 0f4207EB85, %f23, %p12;
	add.f32 	%f25, %f21, 0fC1200000;
	cvt.f64.f32 	%fd25, %f25;
	div.rn.f64 	%fd26, %fd25, 0d40C387FEB851EB85;
	cvt.rn.f32.f64 	%f26, %fd26;
	cvt.rmi.f32.f32 	%f27, %f24;
	cvt.rzi.s32.f32 	%r23, %f27;
	cvt.rmi.f32.f32 	%f28, %f26;
	cvt.rzi.s32.f32 	%r24, %f28;
	add.s32 	%r25, %r23, 1;
	add.s32 	%r26, %r24, 1;
	mad.lo.s32 	%r27, %r24, 1000, %r23;
	cvta.to.global.u64 	%rd17, %rd5;
	mul.wide.s32 	%rd18, %r27, 4;
	add.s64 	%rd19, %rd17, %rd18;
	ld.global.f32 	%f29, [%rd19];
	cvt.rn.f32.s32 	%f30, %r25;
	sub.f32 	%f31, %f30, %f24;
	mul.f32 	%f32, %f29, %f31;
	cvt.rn.f32.s32 	%f33, %r26;
	sub.f32 	%f34, %f33, %f26;
	ld.global.f32 	%f35, [%rd19+4];
	cvt.rn.f32.s32 	%f36, %r23;
	sub.f32 	%f37, %f24, %f36;
	mul.f32 	%f38, %f35, %f37;
	mul.f32 	%f39, %f38, %f34;
	fma.rn.f32 	%f40, %f32, %f34, %f39;
	ld.global.f32 	%f41, [%rd19+4000];
	mul.f32 	%f42, %f41, %f31;
	cvt.rn.f32.s32 	%f43, %r24;
	sub.f32 	%f44, %f26, %f43;
	fma.rn.f32 	%f45, %f42, %f44, %f40;
	ld.global.f32 	%f46, [%rd19+4004];
	mul.f32 	%f47, %f46, %f37;
	fma.rn.f32 	%f48, %f47, %f44, %f45;
	mul.f32 	%f3, %f12, %f48;
	cvt.f64.f32 	%fd1, %f13;
	setp.geu.f64 	%p13, %fd1, 0d3FCB4081D04F384C;
	@%p13 bra 	$L__BB0_15;
	mul.f64 	%fd2, %fd1, 0d402D3A36E2EB1C43;
	abs.f64 	%fd3, %fd2;
	setp.neu.f64 	%p26, %fd3, 0d7FF0000000000000;
	@%p26 bra 	$L__BB0_9;
	mov.f64 	%fd42, 0d0000000000000000;
	mul.rn.f64 	%fd71, %fd2, %fd42;
	mov.pred 	%p30, -1;
	bra.uni 	$L__BB0_12;
$L__BB0_9:
	mul.f64 	%fd37, %fd2, 0d3FE45F306DC9C883;
	cvt.rni.s32.f64 	%r52, %fd37;
	cvt.rn.f64.s32 	%fd38, %r52;
	fma.rn.f64 	%fd39, %fd38, 0dBFF921FB54442D18, %fd2;
	fma.rn.f64 	%fd40, %fd38, 0dBC91A62633145C00, %fd39;
	fma.rn.f64 	%fd71, %fd38, 0dB97B839A252049C0, %fd40;
	setp.ltu.f64 	%p27, %fd3, 0d41E0000000000000;
	@%p27 bra 	$L__BB0_11;
	{ // callseq 1, 0
	.param .b64 param0;
	st.param.f64 	[param0], %fd2;
	.param .align 16 .b8 retval0[16];
	call.uni (retval0), 
	__internal_trig_reduction_slowpathd, 
	(
	param0
	);
	ld.param.f64 	%fd71, [retval0];
	ld.param.b32 	%r52, [retval0+8];
	} // callseq 1
$L__BB0_11:
	and.b32  	%r43, %r52, 1;
	setp.eq.b32 	%p28, %r43, 1;
	not.pred 	%p30, %p28;
$L__BB0_12:
	mul.f64 	%fd43, %fd71, %fd71;
	fma.rn.f64 	%fd44, %fd43, 0d3EE48DAC2799BCB9, 0dBEF9757C5B27EBB1;
	fma.rn.f64 	%fd45, %fd44, %fd43, 0d3F0980E90FD91E04;
	fma.rn.f64 	%fd46, %fd45, %fd43, 0dBEFAE2B0417D7E1D;
	fma.rn.f64 	%fd47, %fd46, %fd43, 0d3F119F5341BFBA57;
	fma.rn.f64 	%fd48, %fd47, %fd43, 0d3F15E791A00F6919;
	fma.rn.f64 	%fd49, %fd48, %fd43, 0d3F2FF2E7FADEC73A;
	fma.rn.f64 	%fd50, %fd49, %fd43, 0d3F434BC1B206DA62;
	fma.rn.f64 	%fd51, %fd50, %fd43, 0d3F57DB18EF2F83F9;
	fma.rn.f64 	%fd52, %fd51, %fd43, 0d3F6D6D2E7AE49FBC;
	fma.rn.f64 	%fd53, %fd52, %fd43, 0d3F8226E3A816A776;
	fma.rn.f64 	%fd54, %fd53, %fd43, 0d3F9664F485D25660;
	fma.rn.f64 	%fd55, %fd54, %fd43, 0d3FABA1BA1BABF31D;
	fma.rn.f64 	%fd56, %fd55, %fd43, 0d3FC11111111105D2;
	fma.rn.f64 	%fd57, %fd56, %fd43, 0d3FD555555555555E;
	mul.f64 	%fd9, %fd43, %fd57;
	fma.rn.f64 	%fd72, %fd9, %fd71, %fd71;
	@%p30 bra 	$L__BB0_14;
	sub.f64 	%fd58, %fd72, %fd71;
	neg.f64 	%fd59, %fd58;
	fma.rn.f64 	%fd60, %fd9, %fd71, %fd59;
	rcp.approx.ftz.f64 	%fd61, %fd72;
	neg.f64 	%fd62, %fd72;
	fma.rn.f64 	%fd63, %fd62, %fd61, 0d3FF0000000000000;
	fma.rn.f64 	%fd64, %fd63, %fd63, %fd63;
	fma.rn.f64 	%fd65, %fd64, %fd61, %fd61;
	neg.f64 	%fd66, %fd65;
	fma.rn.f64 	%fd67, %fd72, %fd66, 0d3FF0000000000000;
	fma.rn.f64 	%fd68, %fd66, %fd60, %fd67;
	fma.rn.f64 	%fd72, %fd68, %fd66, %fd66;
$L__BB0_14:
	mul.f64 	%fd69, %fd1, 0dBFAE2F1313023B44;
	div.rn.f64 	%fd75, %fd69, %fd72;
	bra.uni 	$L__BB0_24;
$L__BB0_15:
	fma.rn.f64 	%fd14, %fd1, 0d3FA55A33523CE3B6, 0d4011B6FFC115DF65;
	fma.rn.f64 	%fd15, %fd1, 0d3FD00980B242070C, 0d40C0A30000000000;
	fma.rn.f64 	%fd16, %fd1, 0d40229B549F94855E, 0dBFF0000000000000;
	{
	.reg .b32 %temp; 
	mov.b64 	{%temp, %r11}, %fd16;
	}
	mov.f64 	%fd27, 0d400BE0E410B630A9;
	{
	.reg .b32 %temp; 
	mov.b64 	{%temp, %r12}, %fd27;
	}
	and.b32  	%r13, %r12, 2146435072;
	setp.neu.f64 	%p14, %fd16, 0d0000000000000000;
	@%p14 bra 	$L__BB0_17;
	setp.eq.s32 	%p16, %r13, 1127219200;
	selp.b32 	%r28, %r11, 0, %p16;
	setp.lt.s32 	%p17, %r12, 0;
	or.b32  	%r29, %r28, 2146435072;
	selp.b32 	%r30, %r29, %r28, %p17;
	mov.b32 	%r31, 0;
	mov.b64 	%fd74, {%r31, %r30};
	bra.uni 	$L__BB0_18;
$L__BB0_17:
	abs.f64 	%fd28, %fd16;
	{ // callseq 0, 0
	.param .b64 param0;
	st.param.f64 	[param0], %fd28;
	.param .b64 retval0;
	call.uni (retval0), 
	__internal_accurate_pow, 
	(
	param0
	);
	ld.param.f64 	%fd29, [retval0];
	} // callseq 0
	setp.lt.s32 	%p15, %r11, 0;
	selp.f64 	%fd74, 0dFFF8000000000000, %fd29, %p15;
$L__BB0_18:
	add.f64 	%fd31, %fd16, 0d400BE0E410B630A9;
	{
	.reg .b32 %temp; 
	mov.b64 	{%temp, %r32}, %fd31;
	}
	and.b32  	%r33, %r32, 2146435072;
	setp.ne.s32 	%p18, %r33, 2146435072;
	@%p18 bra 	$L__BB0_23;
	setp.num.f64 	%p19, %fd16, %fd16;
	@%p19 bra 	$L__BB0_21;
	mov.f64 	%fd33, 0d400BE0E410B630A9;
	add.rn.f64 	%fd74, %fd16, %fd33;
	bra.uni 	$L__BB0_23;
$L__BB0_21:
	abs.f64 	%fd32, %fd16;
	setp.neu.f64 	%p20, %fd32, 0d7FF0000000000000;
	@%p20 bra 	$L__BB0_23;
	setp.eq.s32 	%p21, %r13, 1127219200;
	setp.lt.s32 	%p22, %r12, 0;
	selp.b32 	%r35, 0, 2146435072, %p22;
	setp.lt.s32 	%p23, %r11, 0;
	and.b32  	%r36, %r12, 2147483647;
	setp.ne.s32 	%p24, %r36, 1071644672;
	or.b32  	%r37, %r35, -2147483648;
	selp.b32 	%r38, %r37, %r35, %p24;
	selp.b32 	%r39, %r38, %r35, %p21;
	selp.b32 	%r40, %r39, %r35, %p23;
	mov.b32 	%r41, 0;
	mov.b64 	%fd74, {%r41, %r40};
$L__BB0_23:
	setp.eq.f64 	%p25, %fd16, 0d3FF0000000000000;
	add.f64 	%fd34, %fd74, 0d4013B136A400FBA9;
	selp.f64 	%fd35, 0d4017B136A400FBA9, %fd34, %p25;
	div.rn.f64 	%fd36, %fd15, %fd35;
	add.f64 	%fd75, %fd14, %fd36;
$L__BB0_24:
	cvt.rn.f32.f64 	%f49, %fd75;
	mul.f32 	%f50, %f3, %f49;
	sub.f32 	%f51, %f2, %f50;
	add.s64 	%rd21, %rd1, %rd13;
	st.global.f32 	[%rd21], %f51;
	bra.uni 	$L__BB0_26;
$L__BB0_25:
	ld.global.u32 	%r44, [%rd2+12];
	ld.global.u32 	%r45, [%rd2+8];
	mad.lo.s32 	%r46, %r44, %r1, %r45;
	mul.wide.s32 	%rd22, %r46, 4;
	add.s64 	%rd23, %rd1, %rd22;
	ld.global.f32 	%f52, [%rd23];
	mad.lo.s32 	%r47, %r5, %r1, %r6;
	mul.wide.s32 	%rd24, %r47, 4;
	add.s64 	%rd25, %rd1, %rd24;
	st.global.f32 	[%rd25], %f52;
$L__BB0_26:
	ret;

}
	// .globl	_Z11borderfunc2PfS_S_S_Piiffffff11Kathodparam
.visible .entry _Z11borderfunc2PfS_S_S_Piiffffff11Kathodparam(
	.param .u64 .ptr .align 1 _Z11borderfunc2PfS_S_S_Piiffffff11Kathodparam_param_0,
	.param .u64 .ptr .align 1 _Z11borderfunc2PfS_S_S_Piiffffff11Kathodparam_param_1,
	.param .u64 .ptr .align 1 _Z11borderfunc2PfS_S_S_Piiffffff11Kathodparam_param_2,
	.param .u64 .ptr .align 1 _Z11borderfunc2PfS_S_S_Piiffffff11Kathodparam_param_3,
	.param .u64 .ptr .align 1 _Z11borderfunc2PfS_S_S_Piiffffff11Kathodparam_param_4,
	.param .u32 _Z11borderfunc2PfS_S_S_Piiffffff11Kathodparam_param_5,
	.param .f32 _Z11borderfunc2PfS_S_S_Piiffffff11Kathodparam_param_6,
	.param .f32 _Z11borderfunc2PfS_S_S_Piiffffff11Kathodparam_param_7,
	.param .f32 _Z11borderfunc2PfS_S_S_Piiffffff11Kathodparam_param_8,
	.param .f32 _Z11borderfunc2PfS_S_S_Piiffffff11Kathodparam_param_9,
	.param .f32 _Z11borderfunc2PfS_S_S_Piiffffff11Kathodparam_param_10,
	.param .f32 _Z11borderfunc2PfS_S_S_Piiffffff11Kathodparam_param_11,
	.param .align 4 .b8 _Z11borderfunc2PfS_S_S_Piiffffff11Kathodparam_param_12[52]
)
{
	.reg .pred 	%p<27>;
	.reg .b32 	%r<59>;
	.reg .b32 	%f<65>;
	.reg .b64 	%rd<32>;
	.reg .b64 	%fd<76>;

	ld.param.u32 	%r14, [_Z11borderfunc2PfS_S_S_Piiffffff11Kathodparam_param_12+28];
	ld.param.u32 	%r13, [_Z11borderfunc2PfS_S_S_Piiffffff11Kathodparam_param_12+24];
	ld.param.f32 	%f12, [_Z11borderfunc2PfS_S_S_Piiffffff11Kathodparam_param_12+8];
	ld.param.u64 	%rd3, [_Z11borderfunc2PfS_S_S_Piiffffff11Kathodparam_param_0];
	ld.param.u64 	%rd6, [_Z11borderfunc2PfS_S_S_Piiffffff11Kathodparam_param_1];
	ld.param.u64 	%rd4, [_Z11borderfunc2PfS_S_S_Piiffffff11Kathodparam_param_2];
	ld.param.u64 	%rd5, [_Z11borderfunc2PfS_S_S_Piiffffff11Kathodparam_param_3];
	ld.param.u64 	%rd7, [_Z11borderfunc2PfS_S_S_Piiffffff11Kathodparam_param_4];
	ld.param.f32 	%f4, [_Z11borderfunc2PfS_S_S_Piiffffff11Kathodparam_param_6];
	ld.param.f32 	%f5, [_Z11borderfunc2PfS_S_S_Piiffffff11Kathodparam_param_7];
	ld.param.f32 	%f6, [_Z11borderfunc2PfS_S_S_Piiffffff11Kathodparam_param_8];
	ld.param.f32 	%f7, [_Z11borderfunc2PfS_S_S_Piiffffff11Kathodparam_param_9];
	ld.param.f32 	%f8, [_Z11borderfunc2PfS_S_S_Piiffffff11Kathodparam_param_10];
	ld.param.f32 	%f9, [_Z11borderfunc2PfS_S_S_Piiffffff11Kathodparam_param_11];
	cvta.to.global.u64 	%rd1, %rd6;
	cvta.to.global.u64 	%rd8, %rd7;
	mov.u32 	%r20, %tid.x;
	mov.u32 	%r21, %ctaid.x;
	mov.u32 	%r22, %ntid.x;
	mad.lo.s32 	%r23, %r21, %r22, %r20;
	mul.lo.s32 	%r24, %r23, 6;
	mul.wide.s32 	%rd9, %r24, 4;
	add.s64 	%rd2, %rd8, %rd9;
	ld.global.u32 	%r2, [%rd2+4];
	setp.ne.s32 	%p3, %r2, 0;
	@%p3 bra 	$L__BB1_2;
	ld.global.u32 	%r56, [%rd2];
	add.s32 	%r57, %r56, %r13;
	mul.wide.s32 	%rd28, %r57, 4;
	add.s64 	%rd29, %rd1, %rd28;
	ld.global.f32 	%f64, [%rd29];
	mul.wide.s32 	%rd30, %r56, 4;
	add.s64 	%rd31, %rd1, %rd30;
	st.global.f32 	[%rd31], %f64;
	bra.uni 	$L__BB1_23;
$L__BB1_2:
	ld.global.u32 	%r3, [%rd2];
	setp.gt.s32 	%p4, %r3, %r14;
	@%p4 bra 	$L__BB1_22;
	ld.global.u32 	%r25, [%rd2+12];
	ld.global.u32 	%r26, [%rd2+8];
	mad.lo.s32 	%r27, %r25, %r13, %r26;
	mul.wide.s32 	%rd10, %r27, 4;
	add.s64 	%rd11, %rd1, %rd10;
	ld.global.f32 	%f2, [%rd11];
	mul.f32 	%f14, %f7, %f8;
	mul.f32 	%f15, %f14, %f12;
	mul.f32 	%f16, %f4, 0f461C4000;
	mul.f32 	%f17, %f16, %f9;
	div.rn.f32 	%f18, %f15, %f17;
	mad.lo.s32 	%r4, %r2, %r13, %r3;
	cvta.to.global.u64 	%rd12, %rd3;
	mul.wide.s32 	%rd13, %r4, 4;
	add.s64 	%rd14, %rd12, %rd13;
	ld.global.f32 	%f19, [%rd14];
	mul.f32 	%f20, %f4, %f19;
	div.rn.f32 	%f21, %f20, %f7;
	cvta.to.global.u64 	%rd15, %rd4;
	add.s64 	%rd16, %rd15, %rd13;
	ld.global.f32 	%f22, [%rd16];
	mul.f32 	%f23, %f8, 0f41200000;
	div.rn.f32 	%f24, %f22, %f23;
	setp.lt.f32 	%p5, %f24, 0f41200000;
	selp.f32 	%f25, 0f41200000, %f24, %p5;
	setp.lt.f32 	%p6, %f21, 0f43960000;
	selp.f32 	%f26, 0f43960000, %f21, %p6;
	setp.gt.f32 	%p7, %f25, 0f4CBEBC20;
	selp.f32 	%f27, 0f4CBEBC20, %f25, %p7;
	setp.gt.f32 	%p8, %f26, 0f44FA0000;
	add.f32 	%f28, %f26, 0fC3960000;
	div.rn.f32 	%f29, %f28, 0f42480000;
	selp.f32 	%f30, 0f4207EB85, %f29, %p8;
	add.f32 	%f31, %f27, 0fC1200000;
	cvt.f64.f32 	%fd25, %f31;
	div.rn.f64 	%fd26, %fd25, 0d40C387FEB851EB85;
	cvt.rn.f32.f64 	%f32, %fd26;
	cvt.rmi.f32.f32 	%f33, %f30;
	cvt.rzi.s32.f32 	%r28, %f33;
	cvt.rmi.f32.f32 	%f34, %f32;
	cvt.rzi.s32.f32 	%r29, %f34;
	add.s32 	%r30, %r28, 1;
	add.s32 	%r31, %r29, 1;
	mad.lo.s32 	%r32, %r29, 1000, %r28;
	cvta.to.global.u64 	%rd17, %rd5;
	mul.wide.s32 	%rd18, %r32, 4;
	add.s64 	%rd19, %rd17, %rd18;
	ld.global.f32 	%f35, [%rd19];
	cvt.rn.f32.s32 	%f36, %r30;
	sub.f32 	%f37, %f36, %f30;
	mul.f32 	%f38, %f35, %f37;
	cvt.rn.f32.s32 	%f39, %r31;
	sub.f32 	%f40, %f39, %f32;
	ld.global.f32 	%f41, [%rd19+4];
	cvt.rn.f32.s32 	%f42, %r28;
	sub.f32 	%f43, %f30, %f42;
	mul.f32 	%f44, %f41, %f43;
	mul.f32 	%f45, %f44, %f40;
	fma.rn.f32 	%f46, %f38, %f40, %f45;
	ld.global.f32 	%f47, [%rd19+4000];
	mul.f32 	%f48, %f47, %f37;
	cvt.rn.f32.s32 	%f49, %r29;
	sub.f32 	%f50, %f32, %f49;
	fma.rn.f32 	%f51, %f48, %f50, %f46;
	ld.global.f32 	%f52, [%rd19+4004];
	mul.f32 	%f53, %f52, %f43;
	fma.rn.f32 	%f54, %f53, %f50, %f51;
	mul.f32 	%f3, %f18, %f54;
	cvt.f64.f32 	%fd1, %f19;
	setp.geu.f64 	%p9, %fd1, 0d3FCB4081D04F384C;
	@%p9 bra 	$L__BB1_12;
	mul.f64 	%fd2, %fd1, 0d402D3A36E2EB1C43;
	abs.f64 	%fd3, %fd2;
	setp.neu.f64 	%p22, %fd3, 0d7FF0000000000000;
	@%p22 bra 	$L__BB1_6;
	mov.f64 	%fd42, 0d0000000000000000;
	mul.rn.f64 	%fd71, %fd2, %fd42;
	mov.pred 	%p26, -1;
	bra.uni 	$L__BB1_9;
$L__BB1_6:
	mul.f64 	%fd37, %fd2, 0d3FE45F306DC9C883;
	cvt.rni.s32.f64 	%r58, %fd37;
	cvt.rn.f64.s32 	%fd38, %r58;
	fma.rn.f64 	%fd39, %fd38, 0dBFF921FB54442D18, %fd2;
	fma.rn.f64 	%fd40, %fd38, 0dBC91A62633145C00, %fd39;
	fma.rn.f64 	%fd71, %fd38, 0dB97B839A252049C0, %fd40;
	setp.ltu.f64 	%p23, %fd3, 0d41E0000000000000;
	@%p23 bra 	$L__BB1_8;
	{ // callseq 3, 0
	.param .b64 param0;
	st.param.f64 	[param0], %fd2;
	.param .align 16 .b8 retval0[16];
	call.uni (retval0), 
	__internal_trig_reduction_slowpathd, 
	(
	param0
	);
	ld.param.f64 	%fd71, [retval0];
	ld.param.b32 	%r58, [retval0+8];
	} // callseq 3
$L__BB1_8:
	and.b32  	%r48, %r58, 1;
	setp.eq.b32 	%p24, %r48, 1;
	not.pred 	%p26, %p24;
$L__BB1_9:
	mul.f64 	%fd43, %fd71, %fd71;
	fma.rn.f64 	%fd44, %fd43, 0d3EE48DAC2799BCB9, 0dBEF9757C5B27EBB1;
	fma.rn.f64 	%fd45, %fd44, %fd43, 0d3F0980E90FD91E04;
	fma.rn.f64 	%fd46, %fd45, %fd43, 0dBEFAE2B0417D7E1D;
	fma.rn.f64 	%fd47, %fd46, %fd43, 0d3F119F5341BFBA57;
	fma.rn.f64 	%fd48, %fd47, %fd43, 0d3F15E791A00F6919;
	fma.rn.f64 	%fd49, %fd48, %fd43, 0d3F2FF2E7FADEC73A;
	fma.rn.f64 	%fd50, %fd49, %fd43, 0d3F434BC1B206DA62;
	fma.rn.f64 	%fd51, %fd50, %fd43, 0d3F57DB18EF2F83F9;
	fma.rn.f64 	%fd52, %fd51, %fd43, 0d3F6D6D2E7AE49FBC;
	fma.rn.f64 	%fd53, %fd52, %fd43, 0d3F8226E3A816A776;
	fma.rn.f64 	%fd54, %fd53, %fd43, 0d3F9664F485D25660;
	fma.rn.f64 	%fd55, %fd54, %fd43, 0d3FABA1BA1BABF31D;
	fma.rn.f64 	%fd56, %fd55, %fd43, 0d3FC11111111105D2;
	fma.rn.f64 	%fd57, %fd56, %fd43, 0d3FD555555555555E;
	mul.f64 	%fd9, %fd43, %fd57;
	fma.rn.f64 	%fd72, %fd9, %fd71, %fd71;
	@%p26 bra 	$L__BB1_11;
	sub.f64 	%fd58, %fd72, %fd71;
	neg.f64 	%fd59, %fd58;
	fma.rn.f64 	%fd60, %fd9, %fd71, %fd59;
	rcp.approx.ftz.f64 	%fd61, %fd72;
	neg.f64 	%fd62, %fd72;
	fma.rn.f64 	%fd63, %fd62, %fd61, 0d3FF0000000000000;
	fma.rn.f64 	%fd64, %fd63, %fd63, %fd63;
	fma.rn.f64 	%fd65, %fd64, %fd61, %fd61;
	neg.f64 	%fd66, %fd65;
	fma.rn.f64 	%fd67, %fd72, %fd66, 0d3FF0000000000000;
	fma.rn.f64 	%fd68, %fd66, %fd60, %fd67;
	fma.rn.f64 	%fd72, %fd68, %fd66, %fd66;
$L__BB1_11:
	mul.f64 	%fd69, %fd1, 0dBFAE2F1313023B44;
	div.rn.f64 	%fd75, %fd69, %fd72;
	bra.uni 	$L__BB1_21;
$L__BB1_12:
	fma.rn.f64 	%fd14, %fd1, 0d3FA55A33523CE3B6, 0d4011B6FFC115DF65;
	fma.rn.f64 	%fd15, %fd1, 0d3FD00980B242070C, 0d40C0A30000000000;
	fma.rn.f64 	%fd16, %fd1, 0d40229B549F94855E, 0dBFF0000000000000;
	{
	.reg .b32 %temp; 
	mov.b64 	{%temp, %r8}, %fd16;
	}
	mov.f64 	%fd27, 0d400BE0E410B630A9;
	{
	.reg .b32 %temp; 
	mov.b64 	{%temp, %r9}, %fd27;
	}
	and.b32  	%r10, %r9, 2146435072;
	setp.neu.f64 	%p10, %fd16, 0d0000000000000000;
	@%p10 bra 	$L__BB1_14;
	setp.eq.s32 	%p12, %r10, 1127219200;
	selp.b32 	%r33, %r8, 0, %p12;
	setp.lt.s32 	%p13, %r9, 0;
	or.b32  	%r34, %r33, 2146435072;
	selp.b32 	%r35, %r34, %r33, %p13;
	mov.b32 	%r36, 0;
	mov.b64 	%fd74, {%r36, %r35};
	bra.uni 	$L__BB1_15;
$L__BB1_14:
	abs.f64 	%fd28, %fd16;
	{ // callseq 2, 0
	.param .b64 param0;
	st.param.f64 	[param0], %fd28;
	.param .b64 retval0;
	call.uni (retval0), 
	__internal_accurate_pow, 
	(
	param0
	);
	ld.param.f64 	%fd29, [retval0];
	} // callseq 2
	setp.lt.s32 	%p11, %r8, 0;
	selp.f64 	%fd74, 0dFFF8000000000000, %fd29, %p11;
$L__BB1_15:
	add.f64 	%fd31, %fd16, 0d400BE0E410B630A9;
	{
	.reg .b32 %temp; 
	mov.b64 	{%temp, %r37}, %fd31;
	}
	and.b32  	%r38, %r37, 2146435072;
	setp.ne.s32 	%p14, %r38, 2146435072;
	@%p14 bra 	$L__BB1_20;
	setp.num.f64 	%p15, %fd16, %fd16;
	@%p15 bra 	$L__BB1_18;
	mov.f64 	%fd33, 0d400BE0E410B630A9;
	add.rn.f64 	%fd74, %fd16, %fd33;
	bra.uni 	$L__BB1_20;
$L__BB1_18:
	abs.f64 	%fd32, %fd16;
	setp.neu.f64 	%p16, %fd32, 0d7FF0000000000000;
	@%p16 bra 	$L__BB1_20;
	setp.eq.s32 	%p17, %r10, 1127219200;
	setp.lt.s32 	%p18, %r9, 0;
	selp.b32 	%r40, 0, 2146435072, %p18;
	setp.lt.s32 	%p19, %r8, 0;
	and.b32  	%r41, %r9, 2147483647;
	setp.ne.s32 	%p20, %r41, 1071644672;
	or.b32  	%r42, %r40, -2147483648;
	selp.b32 	%r43, %r42, %r40, %p20;
	selp.b32 	%r44, %r43, %r40, %p17;
	selp.b32 	%r45, %r44, %r40, %p19;
	mov.b32 	%r46, 0;
	mov.b64 	%fd74, {%r46, %r45};
$L__BB1_20:
	setp.eq.f64 	%p21, %fd16, 0d3FF0000000000000;
	add.f64 	%fd34, %fd74, 0d4013B136A400FBA9;
	selp.f64 	%fd35, 0d4017B136A400FBA9, %fd34, %p21;
	div.rn.f64 	%fd36, %fd15, %fd35;
	add.f64 	%fd75, %fd14, %fd36;
$L__BB1_21:
	cvt.rn.f32.f64 	%f55, %fd75;
	mul.f32 	%f56, %f3, %f55;
	sub.f32 	%f57, %f2, %f56;
	add.s64 	%rd21, %rd1, %rd13;
	st.global.f32 	[%rd21], %f57;
	bra.uni 	$L__BB1_23;
$L__BB1_22:
	ld.global.u32 	%r49, [%rd2+12];
	ld.global.u32 	%r50, [%rd2+8];
	mad.lo.s32 	%r51, %r49, %r13, %r50;
	mul.wide.s32 	%rd22, %r51, 4;
	add.s64 	%rd23, %rd1, %rd22;
	ld.global.f32 	%f58, [%rd23];
	ld.global.u32 	%r52, [%rd2+20];
	ld.global.u32 	%r53, [%rd2+16];
	mad.lo.s32 	%r54, %r52, %r13, %r53;
	mul.wide.s32 	%rd24, %r54, 4;
	add.s64 	%rd25, %rd1, %rd24;
	ld.global.f32 	%f59, [%rd25];
	mul.f32 	%f60, %f6, %f59;
	fma.rn.f32 	%f61, %f5, %f58, %f60;
	add.f32 	%f62, %f5, %f6;
	div.rn.f32 	%f63, %f61, %f62;
	mad.lo.s32 	%r55, %r2, %r13, %r3;
	mul.wide.s32 	%rd26, %r55, 4;
	add.s64 	%rd27, %rd1, %rd26;
	st.global.f32 	[%rd27], %f63;
$L__BB1_23:
	ret;

}
	// .globl	_Z8basefuncPfS_S_S_S_Pifffffffff11Kathodparam
.visible .entry _Z8basefuncPfS_S_S_S_Pifffffffff11Kathodparam(
	.param .u64 .ptr .align 1 _Z8basefuncPfS_S_S_S_Pifffffffff11Kathodparam_param_0,
	.param .u64 .ptr .align 1 _Z8basefuncPfS_S_S_S_Pifffffffff11Kathodparam_param_1,
	.param .u64 .ptr .align 1 _Z8basefuncPfS_S_S_S_Pifffffffff11Kathodparam_param_2,
	.param .u64 .ptr .align 1 _Z8basefuncPfS_S_S_S_Pifffffffff11Kathodparam_param_3,
	.param .u64 .ptr .align 1 _Z8basefuncPfS_S_S_S_Pifffffffff11Kathodparam_param_4,
	.param .u64 .ptr .align 1 _Z8basefuncPfS_S_S_S_Pifffffffff11Kathodparam_param_5,
	.param .f32 _Z8basefuncPfS_S_S_S_Pifffffffff11Kathodparam_param_6,
	.param .f32 _Z8basefuncPfS_S_S_S_Pifffffffff11Kathodparam_param_7,
	.param .f32 _Z8basefuncPfS_S_S_S_Pifffffffff11Kathodparam_param_8,
	.param .f32 _Z8basefuncPfS_S_S_S_Pifffffffff11Kathodparam_param_9,
	.param .f32 _Z8basefuncPfS_S_S_S_Pifffffffff11Kathodparam_param_10,
	.param .f32 _Z8basefuncPfS_S_S_S_Pifffffffff11Kathodparam_param_11,
	.param .f32 _Z8basefuncPfS_S_S_S_Pifffffffff11Kathodparam_param_12,
	.param .f32 _Z8basefuncPfS_S_S_S_Pifffffffff11Kathodparam_param_13,
	.param .f32 _Z8basefuncPfS_S_S_S_Pifffffffff11Kathodparam_param_14,
	.param .align 4 .b8 _Z8basefuncPfS_S_S_S_Pifffffffff11Kathodparam_param_15[52]
)
{
	.reg .pred 	%p<7>;
	.reg .b32 	%r<19>;
	.reg .b32 	%f<22>;
	.reg .b64 	%rd<25>;

	ld.param.u64 	%rd1, [_Z8basefuncPfS_S_S_S_Pifffffffff11Kathodparam_param_0];
	ld.param.u32 	%r1, [_Z8basefuncPfS_S_S_S_Pifffffffff11Kathodparam_param_15+24];
	ld.param.u32 	%r5, [_Z8basefuncPfS_S_S_S_Pifffffffff11Kathodparam_param_15+28];
	ld.param.u64 	%rd2, [_Z8basefuncPfS_S_S_S_Pifffffffff11Kathodparam_param_1];
	ld.param.u64 	%rd3, [_Z8basefuncPfS_S_S_S_Pifffffffff11Kathodparam_param_2];
	ld.param.u64 	%rd4, [_Z8basefuncPfS_S_S_S_Pifffffffff11Kathodparam_param_3];
	ld.param.u64 	%rd5, [_Z8basefuncPfS_S_S_S_Pifffffffff11Kathodparam_param_5];
	ld.param.f32 	%f1, [_Z8basefuncPfS_S_S_S_Pifffffffff11Kathodparam_param_6];
	ld.param.f32 	%f2, [_Z8basefuncPfS_S_S_S_Pifffffffff11Kathodparam_param_7];
	mov.u32 	%r6, %tid.x;
	mov.u32 	%r7, %ctaid.x;
	mov.u32 	%r8, %ntid.x;
	mad.lo.s32 	%r2, %r7, %r8, %r6;
	mov.u32 	%r9, %tid.y;
	mov.u32 	%r10, %ctaid.y;
	mov.u32 	%r11, %ntid.y;
	mad.lo.s32 	%r3, %r10, %r11, %r9;
	setp.lt.s32 	%p1, %r2, 4;
	setp.ge.s32 	%p2, %r2, %r5;
	or.pred  	%p3, %p1, %p2;
	setp.eq.s32 	%p4, %r3, 0;
	or.pred  	%p5, %p4, %p3;
	@%p5 bra 	$L__BB2_3;
	cvta.to.global.u64 	%rd6, %rd5;
	add.s32 	%r4, %r2, -1;
	mul.wide.u32 	%rd7, %r4, 4;
	add.s64 	%rd8, %rd6, %rd7;
	ld.global.u32 	%r12, [%rd8];
	setp.ge.s32 	%p6, %r3, %r12;
	@%p6 bra 	$L__BB2_3;
	cvta.to.global.u64 	%rd9, %rd3;
	cvta.to.global.u64 	%rd10, %rd1;
	mul.lo.s32 	%r13, %r1, %r3;
	add.s32 	%r14, %r13, %r2;
	mul.wide.s32 	%rd11, %r14, 4;
	add.s64 	%rd12, %rd10, %rd11;
	ld.global.f32 	%f3, [%rd12+-4];
	ld.global.f32 	%f4, [%rd12];
	sub.f32 	%f5, %f3, %f4;
	add.s64 	%rd14, %rd9, %rd7;
	ld.global.f32 	%f6, [%rd14];
	mul.f32 	%f7, %f5, %f6;
	ld.global.f32 	%f8, [%rd12+4];
	sub.f32 	%f9, %f4, %f8;
	mul.wide.u32 	%rd15, %r2, 4;
	add.s64 	%rd16, %rd9, %rd15;
	ld.global.f32 	%f10, [%rd16];
	mul.f32 	%f11, %f9, %f10;
	sub.f32 	%f12, %f7, %f11;
	cvta.to.global.u64 	%rd17, %rd4;
	add.s64 	%rd18, %rd17, %rd15;
	ld.global.f32 	%f13, [%rd18];
	add.s32 	%r15, %r13, %r1;
	mul.wide.s32 	%rd19, %r1, 4;
	add.s64 	%rd20, %rd12, %rd19;
	ld.global.f32 	%f14, [%rd20];
	sub.f32 	%f15, %f14, %f4;
	shl.b32 	%r16, %r1, 1;
	sub.s32 	%r17, %r15, %r16;
	add.s32 	%r18, %r17, %r2;
	mul.wide.s32 	%rd21, %r18, 4;
	add.s64 	%rd22, %rd10, %rd21;
	ld.global.f32 	%f16, [%rd22];
	sub.f32 	%f17, %f4, %f16;
	sub.f32 	%f18, %f15, %f17;
	fma.rn.f32 	%f19, %f13, %f12, %f18;
	mul.f32 	%f20, %f1, %f19;
	fma.rn.f32 	%f21, %f2, %f20, %f4;
	cvta.to.global.u64 	%rd23, %rd2;
	add.s64 	%rd24, %rd23, %rd11;
	st.global.f32 	[%rd24], %f21;
$L__BB2_3:
	ret;

}
.func  (.param .align 16 .b8 func_retval0[16]) __internal_trig_reduction_slowpathd(
	.param .b64 __internal_trig_reduction_slowpathd_param_0
)
{
	.local .align 8 .b8 	__local_depot3[40];
	.reg .b64 	%SP;
	.reg .b64 	%SPL;
	.reg .pred 	%p<10>;
	.reg .b32 	%r<47>;
	.reg .b64 	%rd<74>;
	.reg .b64 	%fd<5>;

	mov.u64 	%SPL, __local_depot3;
	ld.param.f64 	%fd4, [__internal_trig_reduction_slowpathd_param_0];
	add.u64 	%rd1, %SPL, 0;
	{
	.reg .b32 %temp; 
	mov.b64 	{%temp, %r1}, %fd4;
	}
	shr.u32 	%r2, %r1, 20;
	and.b32  	%r3, %r2, 2047;
	setp.eq.s32 	%p1, %r3, 2047;
	mov.b32 	%r46, 0;
	@%p1 bra 	$L__BB3_9;
	add.s32 	%r20, %r3, -1024;
	mov.b64 	%rd20, %fd4;
	shl.b64 	%rd2, %rd20, 11;
	shr.u32 	%r4, %r20, 6;
	sub.s32 	%r45, 15, %r4;
	sub.s32 	%r21, 19, %r4;
	setp.lt.u32 	%p2, %r20, 128;
	selp.b32 	%r6, 18, %r21, %p2;
	setp.ge.s32 	%p3, %r45, %r6;
	mov.b64 	%rd70, 0;
	@%p3 bra 	$L__BB3_4;
	add.s32 	%r23, %r6, %r4;
	neg.s32 	%r43, %r23;
	or.b64  	%rd3, %rd2, -9223372036854775808;
	mov.b64 	%rd70, 0;
	mov.b32 	%r42, 0;
	mov.u64 	%rd25, __cudart_i2opi_d;
	mov.u32 	%r44, %r45;
$L__BB3_3:
	.pragma "nounroll";
	mul.wide.s32 	%rd22, %r42, 8;
	add.s64 	%rd23, %rd1, %rd22;
	mul.wide.s32 	%rd24, %r44, 8;
	add.s64 	%rd26, %rd25, %rd24;
	ld.global.nc.u64 	%rd27, [%rd26];
	{
	.reg .u32 %r0, %r1, %r2, %r3, %alo, %ahi, %blo, %bhi, %clo, %chi;
	mov.b64 	{%alo,%ahi}, %rd27;
	mov.b64 	{%blo,%bhi}, %rd3;
	mov.b64 	{%clo,%chi}, %rd70;
	mad.lo.cc.u32 	%r0, %alo, %blo, %clo;
	madc.hi.cc.u32 	%r1, %alo, %blo, %chi;
	madc.hi.u32 	%r2, %alo, %bhi, 0;
	mad.lo.cc.u32 	%r1, %alo, %bhi, %r1;
	madc.hi.cc.u32 	%r2, %ahi, %blo, %r2;
	madc.hi.u32 	%r3, %ahi, %bhi, 0;
	mad.lo.cc.u32 	%r1, %ahi, %blo, %r1;
	madc.lo.cc.u32 	%r2, %ahi, %bhi, %r2;
	addc.u32 	%r3, %r3, 0;
	mov.b64 	%rd28, {%r0,%r1};
	mov.b64 	%rd70, {%r2,%r3};
	}
	st.local.u64 	[%rd23], %rd28;
	add.s32 	%r44, %r44, 1;
	add.s32 	%r43, %r43, 1;
	add.s32 	%r42, %r42, 1;
	setp.ne.s32 	%p4, %r43, -15;
	mov.u32 	%r45, %r6;
	@%p4 bra 	$L__BB3_3;
$L__BB3_4:
	cvt.s64.s32 	%rd29, %r45;
	cvt.u64.u32 	%rd30, %r4;
	add.s64 	%rd31, %rd30, %rd29;
	shl.b64 	%rd32, %rd31, 3;
	add.s64 	%rd33, %rd1, %rd32;
	st.local.u64 	[%rd33+-120], %rd70;
	and.b32  	%r15, %r2, 63;
	ld.local.u64 	%rd72, [%rd1+16];
	ld.local.u64 	%rd71, [%rd1+24];
	setp.eq.s32 	%p5, %r15, 0;
	@%p5 bra 	$L__BB3_6;
	shl.b64 	%rd34, %rd71, %r15;
	shr.u64 	%rd35, %rd72, 1;
	xor.b32  	%r24, %r15, 63;
	shr.u64 	%rd36, %rd35, %r24;
	or.b64  	%rd71, %rd34, %rd36;
	ld.local.u64 	%rd37, [%rd1+8];
	shl.b64 	%rd38, %rd72, %r15;
	shr.u64 	%rd39, %rd37, 1;
	shr.u64 	%rd40, %rd39, %r24;
	or.b64  	%rd72, %rd38, %rd40;
$L__BB3_6:
	and.b32  	%r25, %r1, -2147483648;
	shr.u64 	%rd41, %rd71, 62;
	cvt.u32.u64 	%r26, %rd41;
	mov.b64 	{%r27, %r28}, %rd71;
	mov.b64 	{%r29, %r30}, %rd72;
	shf.l.wrap.b32 	%r31, %r30, %r27, 2;
	shf.l.wrap.b32 	%r32, %r27, %r28, 2;
	mov.b64 	%rd42, {%r31, %r32};
	shl.b64 	%rd43, %rd72, 2;
	shr.u64 	%rd44, %rd42, 63;
	cvt.u32.u64 	%r33, %rd44;
	add.s32 	%r34, %r33, %r26;
	setp.eq.s32 	%p6, %r25, 0;
	neg.s32 	%r35, %r34;
	selp.b32 	%r46, %r34, %r35, %p6;
	setp.gt.s64 	%p7, %rd42, -1;
	mov.b64 	%rd45, 0;
	{
	.reg .u32 %r0, %r1, %r2, %r3, %a0, %a1, %a2, %a3, %b0, %b1, %b2, %b3;
	mov.b64 	{%a0,%a1}, %rd45;
	mov.b64 	{%a2,%a3}, %rd45;
	mov.b64 	{%b0,%b1}, %rd43;
	mov.b64 	{%b2,%b3}, %rd42;
	sub.cc.u32 	%r0, %a0, %b0;
	subc.cc.u32 	%r1, %a1, %b1;
	subc.cc.u32 	%r2, %a2, %b2;
	subc.u32 	%r3, %a3, %b3;
	mov.b64 	%rd46, {%r0,%r1};
	mov.b64 	%rd47, {%r2,%r3};
	}
	xor.b32  	%r36, %r25, -2147483648;
	selp.b64 	%rd73, %rd42, %rd47, %p7;
	selp.b64 	%rd14, %rd43, %rd46, %p7;
	selp.b32 	%r17, %r25, %r36, %p7;
	clz.b64 	%r37, %rd73;
	cvt.u64.u32 	%rd15, %r37;
	setp.eq.s32 	%p8, %r37, 0;
	@%p8 bra 	$L__BB3_8;
	cvt.u32.u64 	%r38, %rd15;
	and.b32  	%r39, %r38, 63;
	shl.b64 	%rd48, %rd73, %r39;
	shr.u64 	%rd49, %rd14, 1;
	not.b32 	%r40, %r38;
	and.b32  	%r41, %r40, 63;
	shr.u64 	%rd50, %rd49, %r41;
	or.b64  	%rd73, %rd48, %rd50;
$L__BB3_8:
	mov.b64 	%rd51, -3958705157555305931;
	{
	.reg .u32 %r0, %r1, %r2, %r3, %alo, %ahi, %blo, %bhi;
	mov.b64 	{%alo,%ahi}, %rd73;
	mov.b64 	{%blo,%bhi}, %rd51;
	mul.lo.u32 	%r0, %alo, %blo;
	mul.hi.u32 	%r1, %alo, %blo;
	mad.lo.cc.u32 	%r1, %alo, %bhi, %r1;
	madc.hi.u32 	%r2, %alo, %bhi, 0;
	mad.lo.cc.u32 	%r1, %ahi, %blo, %r1;
	madc.hi.cc.u32 	%r2, %ahi, %blo, %r2;
	madc.hi.u32 	%r3, %ahi, %bhi, 0;
	mad.lo.cc.u32 	%r2, %ahi, %bhi, %r2;
	addc.u32 	%r3, %r3, 0;
	mov.b64 	%rd52, {%r0,%r1};
	mov.b64 	%rd53, {%r2,%r3};
	}
	setp.gt.s64 	%p9, %rd53, 0;
	{
	.reg .u32 %r0, %r1, %r2, %r3, %a0, %a1, %a2, %a3, %b0, %b1, %b2, %b3;
	mov.b64 	{%a0,%a1}, %rd52;
	mov.b64 	{%a2,%a3}, %rd53;
	mov.b64 	{%b0,%b1}, %rd52;
	mov.b64 	{%b2,%b3}, %rd53;
	add.cc.u32 	%r0, %a0, %b0;
	addc.cc.u32 	%r1, %a1, %b1;
	addc.cc.u32 	%r2, %a2, %b2;
	addc.u32 	%r3, %a3, %b3;
	mov.b64 	%rd54, {%r0,%r1};
	mov.b64 	%rd55, {%r2,%r3};
	}
	selp.b64 	%rd56, %rd55, %rd53, %p9;
	selp.s64 	%rd57, -1, 0, %p9;
	sub.s64 	%rd58, %rd57, %rd15;
	cvt.u64.u32 	%rd59, %r17;
	shl.b64 	%rd60, %rd59, 32;
	add.s64 	%rd61, %rd56, 1;
	shr.u64 	%rd62, %rd61, 10;
	add.s64 	%rd63, %rd62, 1;
	shr.u64 	%rd64, %rd63, 1;
	shl.b64 	%rd65, %rd58, 52;
	add.s64 	%rd66, %rd65, %rd64;
	add.s64 	%rd67, %rd66, 4602678819172646912;
	or.b64  	%rd68, %rd67, %rd60;
	mov.b64 	%fd4, %rd68;
$L__BB3_9:
	st.param.f64 	[func_retval0], %fd4;
	st.param.b32 	[func_retval0+8], %r46;
	ret;

}
.func  (.param .b64 func_retval0) __internal_accurate_pow(
	.param .b64 __internal_accurate_pow_param_0
)
{
	.reg .pred 	%p<8>;
	.reg .b32 	%r<49>;
	.reg .b32 	%f<3>;
	.reg .b64 	%fd<109>;

	ld.param.f64 	%fd10, [__internal_accurate_pow_param_0];
	{
	.reg .b32 %temp; 
	mov.b64 	{%temp, %r46}, %fd10;
	}
	{
	.reg .b32 %temp; 
	mov.b64 	{%r45, %temp}, %fd10;
	}
	shr.u32 	%r47, %r46, 20;
	setp.gt.u32 	%p1, %r46, 1048575;
	@%p1 bra 	$L__BB4_2;
	mul.f64 	%fd11, %fd10, 0d4350000000000000;
	{
	.reg .b32 %temp; 
	mov.b64 	{%temp, %r46}, %fd11;
	}
	{
	.reg .b32 %temp; 
	mov.b64 	{%r45, %temp}, %fd11;
	}
	shr.u32 	%r16, %r46, 20;
	add.s32 	%r47, %r16, -54;
$L__BB4_2:
	add.s32 	%r48, %r47, -1023;
	and.b32  	%r17, %r46, -2146435073;
	or.b32  	%r18, %r17, 1072693248;
	mov.b64 	%fd107, {%r45, %r18};
	setp.lt.u32 	%p2, %r18, 1073127583;
	@%p2 bra 	$L__BB4_4;
	{
	.reg .b32 %temp; 
	mov.b64 	{%r19, %temp}, %fd107;
	}
	{
	.reg .b32 %temp; 
	mov.b64 	{%temp, %r20}, %fd107;
	}
	add.s32 	%r21, %r20, -1048576;
	mov.b64 	%fd107, {%r19, %r21};
	add.s32 	%r48, %r47, -1022;
$L__BB4_4:
	add.f64 	%fd12, %fd107, 0dBFF0000000000000;
	add.f64 	%fd13, %fd107, 0d3FF0000000000000;
	rcp.approx.ftz.f64 	%fd14, %fd13;
	neg.f64 	%fd15, %fd13;
	fma.rn.f64 	%fd16, %fd15, %fd14, 0d3FF0000000000000;
	fma.rn.f64 	%fd17, %fd16, %fd16, %fd16;
	fma.rn.f64 	%fd18, %fd17, %fd14, %fd14;
	mul.f64 	%fd19, %fd12, %fd18;
	fma.rn.f64 	%fd20, %fd12, %fd18, %fd19;
	mul.f64 	%fd21, %fd20, %fd20;
	fma.rn.f64 	%fd22, %fd21, 0d3EB0F5FF7D2CAFE2, 0d3ED0F5D241AD3B5A;
	fma.rn.f64 	%fd23, %fd22, %fd21, 0d3EF3B20A75488A3F;
	fma.rn.f64 	%fd24, %fd23, %fd21, 0d3F1745CDE4FAECD5;
	fma.rn.f64 	%fd25, %fd24, %fd21, 0d3F3C71C7258A578B;
	fma.rn.f64 	%fd26, %fd25, %fd21, 0d3F6249249242B910;
	fma.rn.f64 	%fd27, %fd26, %fd21, 0d3F89999999999DFB;
	sub.f64 	%fd28, %fd12, %fd20;
	add.f64 	%fd29, %fd28, %fd28;
	neg.f64 	%fd30, %fd20;
	fma.rn.f64 	%fd31, %fd30, %fd12, %fd29;
	mul.f64 	%fd32, %fd18, %fd31;
	fma.rn.f64 	%fd33, %fd21, %fd27, 0d3FB5555555555555;
	mov.f64 	%fd34, 0d3FB5555555555555;
	sub.f64 	%fd35, %fd34, %fd33;
	fma.rn.f64 	%fd36, %fd21, %fd27, %fd35;
	add.f64 	%fd37, %fd36, 0dBC46A4CB00B9E7B0;
	add.f64 	%fd38, %fd33, %fd37;
	sub.f64 	%fd39, %fd33, %fd38;
	add.f64 	%fd40, %fd37, %fd39;
	mul.rn.f64 	%fd41, %fd20, %fd20;
	neg.f64 	%fd42, %fd41;
	fma.rn.f64 	%fd43, %fd20, %fd20, %fd42;
	{
	.reg .b32 %temp; 
	mov.b64 	{%r22, %temp}, %fd32;
	}
	{
	.reg .b32 %temp; 
	mov.b64 	{%temp, %r23}, %fd32;
	}
	add.s32 	%r24, %r23, 1048576;
	mov.b64 	%fd44, {%r22, %r24};
	fma.rn.f64 	%fd45, %fd20, %fd44, %fd43;
	mul.rn.f64 	%fd46, %fd41, %fd20;
	neg.f64 	%fd47, %fd46;
	fma.rn.f64 	%fd48, %fd41, %fd20, %fd47;
	fma.rn.f64 	%fd49, %fd41, %fd32, %fd48;
	fma.rn.f64 	%fd50, %fd45, %fd20, %fd49;
	mul.rn.f64 	%fd51, %fd38, %fd46;
	neg.f64 	%fd52, %fd51;
	fma.rn.f64 	%fd53, %fd38, %fd46, %fd52;
	fma.rn.f64 	%fd54, %fd38, %fd50, %fd53;
	fma.rn.f64 	%fd55, %fd40, %fd46, %fd54;
	add.f64 	%fd56, %fd51, %fd55;
	sub.f64 	%fd57, %fd51, %fd56;
	add.f64 	%fd58, %fd55, %fd57;
	add.f64 	%fd59, %fd20, %fd56;
	sub.f64 	%fd60, %fd20, %fd59;
	add.f64 	%fd61, %fd56, %fd60;
	add.f64 	%fd62, %fd58, %fd61;
	add.f64 	%fd63, %fd32, %fd62;
	add.f64 	%fd64, %fd59, %fd63;
	sub.f64 	%fd65, %fd59, %fd64;
	add.f64 	%fd66, %fd63, %fd65;
	xor.b32  	%r25, %r48, -2147483648;
	mov.b32 	%r26, 1127219200;
	mov.b64 	%fd67, {%r25, %r26};
	mov.b32 	%r27, -2147483648;
	mov.b64 	%fd68, {%r27, %r26};
	sub.f64 	%fd69, %fd67, %fd68;
	fma.rn.f64 	%fd70, %fd69, 0d3FE62E42FEFA39EF, %fd64;
	fma.rn.f64 	%fd71, %fd69, 0dBFE62E42FEFA39EF, %fd70;
	sub.f64 	%fd72, %fd71, %fd64;
	sub.f64 	%fd73, %fd66, %fd72;
	fma.rn.f64 	%fd74, %fd69, 0d3C7ABC9E3B39803F, %fd73;
	add.f64 	%fd75, %fd70, %fd74;
	sub.f64 	%fd76, %fd70, %fd75;
	add.f64 	%fd77, %fd74, %fd76;
	mov.f64 	%fd78, 0d400BE0E410B630A9;
	{
	.reg .b32 %temp; 
	mov.b64 	{%temp, %r28}, %fd78;
	}
	{
	.reg .b32 %temp; 
	mov.b64 	{%r29, %temp}, %fd78;
	}
	shl.b32 	%r30, %r28, 1;
	setp.gt.u32 	%p3, %r30, -33554433;
	and.b32  	%r31, %r28, -15728641;
	selp.b32 	%r32, %r31, %r28, %p3;
	mov.b64 	%fd79, {%r29, %r32};
	mul.rn.f64 	%fd80, %fd75, %fd79;
	neg.f64 	%fd81, %fd80;
	fma.rn.f64 	%fd82, %fd75, %fd79, %fd81;
	fma.rn.f64 	%fd83, %fd77, %fd79, %fd82;
	add.f64 	%fd4, %fd80, %fd83;
	sub.f64 	%fd84, %fd80, %fd4;
	add.f64 	%fd5, %fd83, %fd84;
	fma.rn.f64 	%fd85, %fd4, 0d3FF71547652B82FE, 0d4338000000000000;
	{
	.reg .b32 %temp; 
	mov.b64 	{%r13, %temp}, %fd85;
	}
	mov.f64 	%fd86, 0dC338000000000000;
	add.rn.f64 	%fd87, %fd85, %fd86;
	fma.rn.f64 	%fd88, %fd87, 0dBFE62E42FEFA39EF, %fd4;
	fma.rn.f64 	%fd89, %fd87, 0dBC7ABC9E3B39803F, %fd88;
	fma.rn.f64 	%fd90, %fd89, 0d3E5ADE1569CE2BDF, 0d3E928AF3FCA213EA;
	fma.rn.f64 	%fd91, %fd90, %fd89, 0d3EC71DEE62401315;
	fma.rn.f64 	%fd92, %fd91, %fd89, 0d3EFA01997C89EB71;
	fma.rn.f64 	%fd93, %fd92, %fd89, 0d3F2A01A014761F65;
	fma.rn.f64 	%fd94, %fd93, %fd89, 0d3F56C16C1852B7AF;
	fma.rn.f64 	%fd95, %fd94, %fd89, 0d3F81111111122322;
	fma.rn.f64 	%fd96, %fd95, %fd89, 0d3FA55555555502A1;
	fma.rn.f64 	%fd97, %fd96, %fd89, 0d3FC5555555555511;
	fma.rn.f64 	%fd98, %fd97, %fd89, 0d3FE000000000000B;
	fma.rn.f64 	%fd99, %fd98, %fd89, 0d3FF0000000000000;
	fma.rn.f64 	%fd100, %fd99, %fd89, 0d3FF0000000000000;
	{
	.reg .b32 %temp; 
	mov.b64 	{%r14, %temp}, %fd100;
	}
	{
	.reg .b32 %temp; 
	mov.b64 	{%temp, %r15}, %fd100;
	}
	shl.b32 	%r33, %r13, 20;
	add.s32 	%r34, %r33, %r15;
	mov.b64 	%fd108, {%r14, %r34};
	{
	.reg .b32 %temp; 
	mov.b64 	{%temp, %r35}, %fd4;
	}
	mov.b32 	%f2, %r35;
	abs.f32 	%f1, %f2;
	setp.lt.f32 	%p4, %f1, 0f4086232B;
	@%p4 bra 	$L__BB4_7;
	setp.lt.f64 	%p5, %fd4, 0d0000000000000000;
	add.f64 	%fd101, %fd4, 0d7FF0000000000000;
	selp.f64 	%fd108, 0d0000000000000000, %fd101, %p5;
	setp.geu.f32 	%p6, %f1, 0f40874800;
	@%p6 bra 	$L__BB4_7;
	shr.u32 	%r36, %r13, 31;
	add.s32 	%r37, %r13, %r36;
	shr.s32 	%r38, %r37, 1;
	shl.b32 	%r39, %r38, 20;
	add.s32 	%r40, %r15, %r39;
	mov.b64 	%fd102, {%r14, %r40};
	sub.s32 	%r41, %r13, %r38;
	shl.b32 	%r42, %r41, 20;
	add.s32 	%r43, %r42, 1072693248;
	mov.b32 	%r44, 0;
	mov.b64 	%fd103, {%r44, %r43};
	mul.f64 	%fd108, %fd103, %fd102;
$L__BB4_7:
	abs.f64 	%fd104, %fd108;
	setp.eq.f64 	%p7, %fd104, 0d7FF0000000000000;
	fma.rn.f64 	%fd105, %fd108, %fd5, %fd108;
	selp.f64 	%fd106, %fd108, %fd105, %p7;
	st.param.f64 	[func_retval0], %fd106;
	ret;

}


// ===== COMPILED SASS (sm_100) =====

	.target	sm_100

	.elftype	@"ET_EXEC"


//--------------------- .note.nv.tkinfo           --------------------------
	.section	.note.nv.tkinfo,"",@"SHT_NOTE"
	.sectionflags	@"SHF_NOTE_NV_TKINFO"
	.tkinfo
        /*0018*/ 	.word	0x00000002
        /*0030*/ 	.string	""
        /*0030*/ 	.string	"ptxas"
        /*0030*/ 	.string	"Cuda compilation tools, release 13.0, V13.0.88"
        /*0030*/ 	.string	"Build cuda_13.0.r13.0/compiler.36424714_0"
        /*0030*/ 	.string	"-arch sm_100 -m 64 "



//--------------------- .note.nv.cuinfo           --------------------------
	.section	.note.nv.cuinfo,"",@"SHT_NOTE"
	.sectionflags	@"SHF_NOTE_NV_CUINFO"
        /*0018*/ 	.short	0x0002
        /*001a*/ 	.short	0x0064
        /*001c*/ 	.short	0x0082
	.zero		2


//--------------------- .nv.info                  --------------------------
	.section	.nv.info,"",@"SHT_CUDA_INFO"
	.align	4


	//----- nvinfo : EIATTR_REGCOUNT
	.align		4
        /*0000*/ 	.byte	0x04, 0x2f
        /*0002*/ 	.short	(.L_2 - .L_1)
	.align		4
.L_1:
        /*0004*/ 	.word	index@(_Z11borderfunc1PfS_S_S_Piifffff11Kathodparam)
        /*0008*/ 	.word	0x00000020


	//----- nvinfo : EIATTR_FRAME_SIZE
	.align		4
.L_2:
        /*000c*/ 	.byte	0x04, 0x11
        /*000e*/ 	.short	(.L_4 - .L_3)
	.align		4
.L_3:
        /*0010*/ 	.word	index@($_Z11borderfunc1PfS_S_S_Piifffff11Kathodparam$__internal_trig_reduction_slowpathd)
        /*0014*/ 	.word	0x00000028


	//----- nvinfo : EIATTR_FRAME_SIZE
	.align		4
.L_4:
        /*0018*/ 	.byte	0x04, 0x11
        /*001a*/ 	.short	(.L_6 - .L_5)
	.align		4
.L_5:
        /*001c*/ 	.word	index@($_Z11borderfunc1PfS_S_S_Piifffff11Kathodparam$__internal_accurate_pow)
        /*0020*/ 	.word	0x00000028


	//----- nvinfo : EIATTR_FRAME_SIZE
	.align		4
.L_6:
        /*0024*/ 	.byte	0x04, 0x11
        /*0026*/ 	.short	(.L_8 - .L_7)
	.align		4
.L_7:
        /*0028*/ 	.word	index@($__internal_3_$__cuda_sm3x_div_rn_noftz_f32_slowpath)
        /*002c*/ 	.word	0x00000028


	//----- nvinfo : EIATTR_FRAME_SIZE
	.align		4
.L_8:
        /*0030*/ 	.byte	0x04, 0x11
        /*0032*/ 	.short	(.L_10 - .L_9)
	.align		4
.L_9:
        /*0034*/ 	.word	index@($__internal_2_$__cuda_sm20_div_rn_f64_full)
        /*0038*/ 	.word	0x00000028


	//----- nvinfo : EIATTR_FRAME_SIZE
	.align		4
.L_10:
        /*003c*/ 	.byte	0x04, 0x11
        /*003e*/ 	.short	(.L_12 - .L_11)
	.align		4
.L_11:
        /*0040*/ 	.word	index@(_Z11borderfunc1PfS_S_S_Piifffff11Kathodparam)
        /*0044*/ 	.word	0x00000028


	//----- nvinfo : EIATTR_REGCOUNT
	.align		4
.L_12:
        /*0048*/ 	.byte	0x04, 0x2f
        /*004a*/ 	.short	(.L_14 - .L_13)
	.align		4
.L_13:
        /*004c*/ 	.word	index@(_Z11borderfunc2PfS_S_S_Piiffffff11Kathodparam)
        /*0050*/ 	.word	0x00000020


	//----- nvinfo : EIATTR_FRAME_SIZE
	.align		4
.L_14:
        /*0054*/ 	.byte	0x04, 0x11
        /*0056*/ 	.short	(.L_16 - .L_15)
	.align		4
.L_15:
        /*0058*/ 	.word	index@($_Z11borderfunc2PfS_S_S_Piiffffff11Kathodparam$__internal_trig_reduction_slowpathd)
        /*005c*/ 	.word	0x00000028


	//----- nvinfo : EIATTR_FRAME_SIZE
	.align		4
.L_16:
        /*0060*/ 	.byte	0x04, 0x11
        /*0062*/ 	.short	(.L_18 - .L_17)
	.align		4
.L_17:
        /*0064*/ 	.word	index@($_Z11borderfunc2PfS_S_S_Piiffffff11Kathodparam$__internal_accurate_pow)
        /*0068*/ 	.word	0x00000028


	//----- nvinfo : EIATTR_FRAME_SIZE
	.align		4
.L_18:
        /*006c*/ 	.byte	0x04, 0x11
        /*006e*/ 	.short	(.L_20 - .L_19)
	.align		4
.L_19:
        /*0070*/ 	.word	index@($__internal_1_$__cuda_sm3x_div_rn_noftz_f32_slowpath)
        /*0074*/ 	.word	0x00000028


	//----- nvinfo : EIATTR_FRAME_SIZE
	.align		4
.L_20:
        /*0078*/ 	.byte	0x04, 0x11
        /*007a*/ 	.short	(.L_22 - .L_21)
	.align		4
.L_21:
        /*007c*/ 	.word	index@($__internal_0_$__cuda_sm20_div_rn_f64_full)
        /*0080*/ 	.word	0x00000028


	//----- nvinfo : EIATTR_FRAME_SIZE
	.align		4
.L_22:
        /*0084*/ 	.byte	0x04, 0x11
        /*0086*/ 	.short	(.L_24 - .L_23)
	.align		4
.L_23:
        /*0088*/ 	.word	index@(_Z11borderfunc2PfS_S_S_Piiffffff11Kathodparam)
        /*008c*/ 	.word	0x00000028


	//----- nvinfo : EIATTR_REGCOUNT
	.align		4
.L_24:
        /*0090*/ 	.byte	0x04, 0x2f
        /*0092*/ 	.short	(.L_26 - .L_25)
	.align		4
.L_25:
        /*0094*/ 	.word	index@(_Z8basefuncPfS_S_S_S_Pifffffffff11Kathodparam)
        /*0098*/ 	.word	0x00000018


	//----- nvinfo : EIATTR_FRAME_SIZE
	.align		4
.L_26:
        /*009c*/ 	.byte	0x04, 0x11
        /*009e*/ 	.short	(.L_28 - .L_27)
	.align		4
.L_27:
        /*00a0*/ 	.word	index@(_Z8basefuncPfS_S_S_S_Pifffffffff11Kathodparam)
        /*00a4*/ 	.word	0x00000000


	//----- nvinfo : EIATTR_MIN_STACK_SIZE
	.align		4
.L_28:
        /*00a8*/ 	.byte	0x04, 0x12
        /*00aa*/ 	.short	(.L_30 - .L_29)
	.align		4
.L_29:
        /*00ac*/ 	.word	index@(_Z8basefuncPfS_S_S_S_Pifffffffff11Kathodparam)
        /*00b0*/ 	.word	0x00000000


	//----- nvinfo : EIATTR_MIN_STACK_SIZE
	.align		4
.L_30:
        /*00b4*/ 	.byte	0x04, 0x12
        /*00b6*/ 	.short	(.L_32 - .L_31)
	.align		4
.L_31:
        /*00b8*/ 	.word	index@(_Z11borderfunc2PfS_S_S_Piiffffff11Kathodparam)
        /*00bc*/ 	.word	0x00000028


	//----- nvinfo : EIATTR_MIN_STACK_SIZE
	.align		4
.L_32:
        /*00c0*/ 	.byte	0x04, 0x12
        /*00c2*/ 	.short	(.L_34 - .L_33)
	.align		4
.L_33:
        /*00c4*/ 	.word	index@(_Z11borderfunc1PfS_S_S_Piifffff11Kathodparam)
        /*00c8*/ 	.word	0x00000028
.L_34:


//--------------------- .nv.compat                --------------------------
	.section	.nv.compat,"",@"SHT_CUDA_COMPAT_INFO"
	.align	4
        /*0000*/ 	.byte	0x02, 0x09, 0x00, 0x00, 0x02, 0x02, 0x01, 0x00, 0x02, 0x05, 0x05, 0x00, 0x03, 0x07, 0x01, 0x01
        /*0010*/ 	.byte	0x02, 0x03, 0x00, 0x00, 0x02, 0x06, 0x01, 0x00, 0x04, 0x0b, 0x08, 0x00, 0x01, 0x00, 0x00, 0x00
        /*0020*/ 	.byte	0x00, 0x00, 0x00, 0x00


//--------------------- .nv.info._Z8basefuncPfS_S_S_S_Pifffffffff11Kathodparam --------------------------
	.section	.nv.info._Z8basefuncPfS_S_S_S_Pifffffffff11Kathodparam,"",@"SHT_CUDA_INFO"
	.sectionflags	@""
	.align	4


	//----- nvinfo : EIATTR_CUDA_API_VERSION
	.align		4
        /*0000*/ 	.byte	0x04, 0x37
        /*0002*/ 	.short	(.L_36 - .L_35)
.L_35:
        /*0004*/ 	.word	0x00000082


	//----- nvinfo : EIATTR_KPARAM_INFO
	.align		4
.L_36:
        /*0008*/ 	.byte	0x04, 0x17
        /*000a*/ 	.short	(.L_38 - .L_37)
.L_37:
        /*000c*/ 	.word	0x00000000
        /*0010*/ 	.short	0x000f
        /*0012*/ 	.short	0x0054
        /*0014*/ 	.byte	0x00, 0xf0, 0xd1, 0x00


	//----- nvinfo : EIATTR_KPARAM_INFO
	.align		4
.L_38:
        /*0018*/ 	.byte	0x04, 0x17
        /*001a*/ 	.short	(.L_40 - .L_39)
.L_39:
        /*001c*/ 	.word	0x00000000
        /*0020*/ 	.short	0x000e
        /*0022*/ 	.short	0x0050
        /*0024*/ 	.byte	0x00, 0xf0, 0x11, 0x00


	//----- nvinfo : EIATTR_KPARAM_INFO
	.align		4
.L_40:
        /*0028*/ 	.byte	0x04, 0x17
        /*002a*/ 	.short	(.L_42 - .L_41)
.L_41:
        /*002c*/ 	.word	0x00000000
        /*0030*/ 	.short	0x000d
        /*0032*/ 	.short	0x004c
        /*0034*/ 	.byte	0x00, 0xf0, 0x11, 0x00


	//----- nvinfo : EIATTR_KPARAM_INFO
	.align		4
.L_42:
        /*0038*/ 	.byte	0x04, 0x17
        /*003a*/ 	.short	(.L_44 - .L_43)
.L_43:
        /*003c*/ 	.word	0x00000000
        /*0040*/ 	.short	0x000c
        /*0042*/ 	.short	0x0048
        /*0044*/ 	.byte	0x00, 0xf0, 0x11, 0x00


	//----- nvinfo : EIATTR_KPARAM_INFO
	.align		4
.L_44:
        /*0048*/ 	.byte	0x04, 0x17
        /*004a*/ 	.short	(.L_46 - .L_45)
.L_45:
        /*004c*/ 	.word	0x00000000
        /*0050*/ 	.short	0x000b
        /*0052*/ 	.short	0x0044
        /*0054*/ 	.byte	0x00, 0xf0, 0x11, 0x00


	//----- nvinfo : EIATTR_KPARAM_INFO
	.align		4
.L_46:
        /*0058*/ 	.byte	0x04, 0x17
        /*005a*/ 	.short	(.L_48 - .L_47)
.L_47:
        /*005c*/ 	.word	0x00000000
        /*0060*/ 	.short	0x000a
        /*0062*/ 	.short	0x0040
        /*0064*/ 	.byte	0x00, 0xf0, 0x11, 0x00


	//----- nvinfo : EIATTR_KPARAM_INFO
	.align		4
.L_48:
        /*0068*/ 	.byte	0x04, 0x17
        /*006a*/ 	.short	(.L_50 - .L_49)
.L_49:
        /*006c*/ 	.word	0x00000000
        /*0070*/ 	.short	0x0009
        /*0072*/ 	.short	0x003c
        /*0074*/ 	.byte	0x00, 0xf0, 0x11, 0x00


	//----- nvinfo : EIATTR_KPARAM_INFO
	.align		4
.L_50:
        /*0078*/ 	.byte	0x04, 0x17
        /*007a*/ 	.short	(.L_52 - .L_51)
.L_51:
        /*007c*/ 	.word	0x00000000
        /*0080*/ 	.short	0x0008
        /*0082*/ 	.short	0x0038
        /*0084*/ 	.byte	0x00, 0xf0, 0x11, 0x00


	//----- nvinfo : EIATTR_KPARAM_INFO
	.align		4
.L_52:
        /*0088*/ 	.byte	0x04, 0x17
        /*008a*/ 	.short	(.L_54 - .L_53)
.L_53:
        /*008c*/ 	.word	0x00000000
        /*0090*/ 	.short	0x0007
        /*0092*/ 	.short	0x0034
        /*0094*/ 	.byte	0x00, 0xf0, 0x11, 0x00


	//----- nvinfo : EIATTR_KPARAM_INFO
	.align		4
.L_54:
        /*0098*/ 	.byte	0x04, 0x17
        /*009a*/ 	.short	(.L_56 - .L_55)
.L_55:
        /*009c*/ 	.word	0x00000000
        /*00a0*/ 	.short	0x0006
        /*00a2*/ 	.short	0x0030
        /*00a4*/ 	.byte	0x00, 0xf0, 0x11, 0x00


	//----- nvinfo : EIATTR_KPARAM_INFO
	.align		4
.L_56:
        /*00a8*/ 	.byte	0x04, 0x17
        /*00aa*/ 	.short	(.L_58 - .L_57)
.L_57:
        /*00ac*/ 	.word	0x00000000
        /*00b0*/ 	.short	0x0005
        /*00b2*/ 	.short	0x0028
        /*00b4*/ 	.byte	0x00, 0xf5, 0x21, 0x00


	//----- nvinfo : EIATTR_KPARAM_INFO
	.align		4
.L_58:
        /*00b8*/ 	.byte	0x04, 0x17
        /*00ba*/ 	.short	(.L_60 - .L_59)
.L_59:
        /*00bc*/ 	.word	0x00000000
        /*00c0*/ 	.short	0x0004
        /*00c2*/ 	.short	0x0020
        /*00c4*/ 	.byte	0x00, 0xf5, 0x21, 0x00


	//----- nvinfo : EIATTR_KPARAM_INFO
	.align		4
.L_60:
        /*00c8*/ 	.byte	0x04, 0x17
        /*00ca*/ 	.short	(.L_62 - .L_61)
.L_61:
        /*00cc*/ 	.word	0x00000000
        /*00d0*/ 	.short	0x0003
        /*00d2*/ 	.short	0x0018
        /*00d4*/ 	.byte	0x00, 0xf5, 0x21, 0x00


	//----- nvinfo : EIATTR_KPARAM_INFO
	.align		4
.L_62:
        /*00d8*/ 	.byte	0x04, 0x17
        /*00da*/ 	.short	(.L_64 - .L_63)
.L_63:
        /*00dc*/ 	.word	0x00000000
        /*00e0*/ 	.short	0x0002
        /*00e2*/ 	.short	0x0010
        /*00e4*/ 	.byte	0x00, 0xf5, 0x21, 0x00


	//----- nvinfo : EIATTR_KPARAM_INFO
	.align		4
.L_64:
        /*00e8*/ 	.byte	0x04, 0x17
        /*00ea*/ 	.short	(.L_66 - .L_65)
.L_65:
        /*00ec*/ 	.word	0x00000000
        /*00f0*/ 	.short	0x0001
        /*00f2*/ 	.short	0x0008
        /*00f4*/ 	.byte	0x00, 0xf5, 0x21, 0x00


	//----- nvinfo : EIATTR_KPARAM_INFO
	.align		4
.L_66:
        /*00f8*/ 	.byte	0x04, 0x17
        /*00fa*/ 	.short	(.L_68 - .L_67)
.L_67:
        /*00fc*/ 	.word	0x00000000
        /*0100*/ 	.short	0x0000
        /*0102*/ 	.short	0x0000
        /*0104*/ 	.byte	0x00, 0xf5, 0x21, 0x00


	//----- nvinfo : EIATTR_SPARSE_MMA_MASK
	.align		4
.L_68:
        /*0108*/ 	.byte	0x03, 0x50
        /*010a*/ 	.short	0x0000


	//----- nvinfo : EIATTR_MAXREG_COUNT
	.align		4
        /*010c*/ 	.byte	0x03, 0x1b
        /*010e*/ 	.short	0x00ff


	//----- nvinfo : EIATTR_MERCURY_ISA_VERSION
	.align		4
        /*0110*/ 	.byte	0x03, 0x5f
        /*0112*/ 	.short	0x0101


	//----- nvinfo : EIATTR_VRC_CTA_INIT_COUNT
	.align		4
        /*0114*/ 	.byte	0x02, 0x4a
	.zero		1
	.zero		1


	//----- nvinfo : EIATTR_EXIT_INSTR_OFFSETS
	.align		4
        /*0118*/ 	.byte	0x04, 0x1c
        /*011a*/ 	.short	(.L_70 - .L_69)


	//   ....[0]....
.L_69:
        /*011c*/ 	.word	0x000000d0


	//   ....[1]....
        /*0120*/ 	.word	0x00000140


	//   ....[2]....
        /*0124*/ 	.word	0x000003a0


	//----- nvinfo : EIATTR_CBANK_PARAM_SIZE
	.align		4
.L_70:
        /*0128*/ 	.byte	0x03, 0x19
        /*012a*/ 	.short	0x0088


	//----- nvinfo : EIATTR_PARAM_CBANK
	.align		4
        /*012c*/ 	.byte	0x04, 0x0a
        /*012e*/ 	.short	(.L_72 - .L_71)
	.align		4
.L_71:
        /*0130*/ 	.word	index@(.nv.constant0._Z8basefuncPfS_S_S_S_Pifffffffff11Kathodparam)
        /*0134*/ 	.short	0x0380
        /*0136*/ 	.short	0x0088


	//----- nvinfo : EIATTR_SW_WAR
	.align		4
.L_72:
        /*0138*/ 	.byte	0x04, 0x36
        /*013a*/ 	.short	(.L_74 - .L_73)
.L_73:
        /*013c*/ 	.word	0x00000008
.L_74:


//--------------------- .nv.info._Z11borderfunc2PfS_S_S_Piiffffff11Kathodparam --------------------------
	.section	.nv.info._Z11borderfunc2PfS_S_S_Piiffffff11Kathodparam,"",@"SHT_CUDA_INFO"
	.sectionflags	@""
	.align	4


	//----- nvinfo : EIATTR_CUDA_API_VERSION
	.align		4
        /*0000*/ 	.byte	0x04, 0x37
        /*0002*/ 	.short	(.L_76 - .L_75)
.L_75:
        /*0004*/ 	.word	0x00000082


	//----- nvinfo : EIATTR_KPARAM_INFO
	.align		4
.L_76:
        /*0008*/ 	.byte	0x04, 0x17
        /*000a*/ 	.short	(.L_78 - .L_77)
.L_77:
        /*000c*/ 	.word	0x00000000
        /*0010*/ 	.short	0x000c
        /*0012*/ 	.short	0x0044
        /*0014*/ 	.byte	0x00, 0xf0, 0xd1, 0x00


	//----- nvinfo : EIATTR_KPARAM_INFO
	.align		4
.L_78:
        /*0018*/ 	.byte	0x04, 0x17
        /*001a*/ 	.short	(.L_80 - .L_79)
.L_79:
        /*001c*/ 	.word	0x00000000
        /*0020*/ 	.short	0x000b
        /*0022*/ 	.short	0x0040
        /*0024*/ 	.byte	0x00, 0xf0, 0x11, 0x00


	//----- nvinfo : EIATTR_KPARAM_INFO
	.align		4
.L_80:
        /*0028*/ 	.byte	0x04, 0x17
        /*002a*/ 	.short	(.L_82 - .L_81)
.L_81:
        /*002c*/ 	.word	0x00000000
        /*0030*/ 	.short	0x000a
        /*0032*/ 	.short	0x003c
        /*0034*/ 	.byte	0x00, 0xf0, 0x11, 0x00


	//----- nvinfo : EIATTR_KPARAM_INFO
	.align		4
.L_82:
        /*0038*/ 	.byte	0x04, 0x17
        /*003a*/ 	.short	(.L_84 - .L_83)
.L_83:
        /*003c*/ 	.word	0x00000000
        /*0040*/ 	.short	0x0009
        /*0042*/ 	.short	0x0038
        /*0044*/ 	.byte	0x00, 0xf0, 0x11, 0x00


	//----- nvinfo : EIATTR_KPARAM_INFO
	.align		4
.L_84:
        /*0048*/ 	.byte	0x04, 0x17
        /*004a*/ 	.short	(.L_86 - .L_85)
.L_85:
        /*004c*/ 	.word	0x00000000
        /*0050*/ 	.short	0x0008
        /*0052*/ 	.short	0x0034
        /*0054*/ 	.byte	0x00, 0xf0, 0x11, 0x00


	//----- nvinfo : EIATTR_KPARAM_INFO
	.align		4
.L_86:
        /*0058*/ 	.byte	0x04, 0x17
        /*005a*/ 	.short	(.L_88 - .L_87)
.L_87:
        /*005c*/ 	.word	0x00000000
        /*0060*/ 	.short	0x0007
        /*0062*/ 	.short	0x0030
        /*0064*/ 	.byte	0x00, 0xf0, 0x11, 0x00


	//----- nvinfo : EIATTR_KPARAM_INFO
	.align		4
.L_88:
        /*0068*/ 	.byte	0x04, 0x17
        /*006a*/ 	.short	(.L_90 - .L_89)
.L_89:
        /*006c*/ 	.word	0x00000000
        /*0070*/ 	.short	0x0006
        /*0072*/ 	.short	0x002c
        /*0074*/ 	.byte	0x00, 0xf0, 0x11, 0x00


	//----- nvinfo : EIATTR_KPARAM_INFO
	.align		4
.L_90:
        /*0078*/ 	.byte	0x04, 0x17
        /*007a*/ 	.short	(.L_92 - .L_91)
.L_91:
        /*007c*/ 	.word	0x00000000
        /*0080*/ 	.short	0x0005
        /*0082*/ 	.short	0x0028
        /*0084*/ 	.byte	0x00, 0xf0, 0x11, 0x00


	//----- nvinfo : EIATTR_KPARAM_INFO
	.align		4
.L_92:
        /*0088*/ 	.byte	0x04, 0x17
        /*008a*/ 	.short	(.L_94 - .L_93)
.L_93:
        /*008c*/ 	.word	0x00000000
        /*0090*/ 	.short	0x0004
        /*0092*/ 	.short	0x0020
        /*0094*/ 	.byte	0x00, 0xf5, 0x21, 0x00


	//----- nvinfo : EIATTR_KPARAM_INFO
	.align		4
.L_94:
        /*0098*/ 	.byte	0x04, 0x17
        /*009a*/ 	.short	(.L_96 - .L_95)
.L_95:
        /*009c*/ 	.word	0x00000000
        /*00a0*/ 	.short	0x0003
        /*00a2*/ 	.short	0x0018
        /*00a4*/ 	.byte	0x00, 0xf5, 0x21, 0x00


	//----- nvinfo : EIATTR_KPARAM_INFO
	.align		4
.L_96:
        /*00a8*/ 	.byte	0x04, 0x17
        /*00aa*/ 	.short	(.L_98 - .L_97)
.L_97:
        /*00ac*/ 	.word	0x00000000
        /*00b0*/ 	.short	0x0002
        /*00b2*/ 	.short	0x0010
        /*00b4*/ 	.byte	0x00, 0xf5, 0x21, 0x00


	//----- nvinfo : EIATTR_KPARAM_INFO
	.align		4
.L_98:
        /*00b8*/ 	.byte	0x04, 0x17
        /*00ba*/ 	.short	(.L_100 - .L_99)
.L_99:
        /*00bc*/ 	.word	0x00000000
        /*00c0*/ 	.short	0x0001
        /*00c2*/ 	.short	0x0008
        /*00c4*/ 	.byte	0x00, 0xf5, 0x21, 0x00


	//----- nvinfo : EIATTR_KPARAM_INFO
	.align		4
.L_100:
        /*00c8*/ 	.byte	0x04, 0x17
        /*00ca*/ 	.short	(.L_102 - .L_101)
.L_101:
        /*00cc*/ 	.word	0x00000000
        /*00d0*/ 	.short	0x0000
        /*00d2*/ 	.short	0x0000
        /*00d4*/ 	.byte	0x00, 0xf5, 0x21, 0x00


	//----- nvinfo : EIATTR_SPARSE_MMA_MASK
	.align		4
.L_102:
        /*00d8*/ 	.byte	0x03, 0x50
        /*00da*/ 	.short	0x0000


	//----- nvinfo : EIATTR_MAXREG_COUNT
	.align		4
        /*00dc*/ 	.byte	0x03, 0x1b
        /*00de*/ 	.short	0x00ff


	//----- nvinfo : EIATTR_MERCURY_ISA_VERSION
	.align		4
        /*00e0*/ 	.byte	0x03, 0x5f
        /*00e2*/ 	.short	0x0101


	//----- nvinfo : EIATTR_VRC_CTA_INIT_COUNT
	.align		4
        /*00e4*/ 	.byte	0x02, 0x4a
	.zero		1
	.zero		1


	//----- nvinfo : EIATTR_EXIT_INSTR_OFFSETS
	.align		4
        /*00e8*/ 	.byte	0x04, 0x1c
        /*00ea*/ 	.short	(.L_104 - .L_103)


	//   ....[0]....
.L_103:
        /*00ec*/ 	.word	0x00000150


	//   ....[1]....
        /*00f0*/ 	.word	0x00001710


	//   ....[2]....
        /*00f4*/ 	.word	0x00001950


	//----- nvinfo : EIATTR_CRS_STACK_SIZE
	.align		4
.L_104:
        /*00f8*/ 	.byte	0x04, 0x1e
        /*00fa*/ 	.short	(.L_106 - .L_105)
.L_105:
        /*00fc*/ 	.word	0x00000000


	//----- nvinfo : EIATTR_CBANK_PARAM_SIZE
	.align		4
.L_106:
        /*0100*/ 	.byte	0x03, 0x19
        /*0102*/ 	.short	0x0078


	//----- nvinfo : EIATTR_PARAM_CBANK
	.align		4
        /*0104*/ 	.byte	0x04, 0x0a
        /*0106*/ 	.short	(.L_108 - .L_107)
	.align		4
.L_107:
        /*0108*/ 	.word	index@(.nv.constant0._Z11borderfunc2PfS_S_S_Piiffffff11Kathodparam)
        /*010c*/ 	.short	0x0380
        /*010e*/ 	.short	0x0078


	//----- nvinfo : EIATTR_SW_WAR
	.align		4
.L_108:
        /*0110*/ 	.byte	0x04, 0x36
        /*0112*/ 	.short	(.L_110 - .L_109)
.L_109:
        /*0114*/ 	.word	0x00000008
.L_110:


//--------------------- .nv.info._Z11borderfunc1PfS_S_S_Piifffff11Kathodparam --------------------------
	.section	.nv.info._Z11borderfunc1PfS_S_S_Piifffff11Kathodparam,"",@"SHT_CUDA_INFO"
	.sectionflags	@""
	.align	4


	//----- nvinfo : EIATTR_CUDA_API_VERSION
	.align		4
        /*0000*/ 	.byte	0x04, 0x37
        /*0002*/ 	.short	(.L_112 - .L_111)
.L_111:
        /*0004*/ 	.word	0x00000082


	//----- nvinfo : EIATTR_KPARAM_INFO
	.align		4
.L_112:
        /*0008*/ 	.byte	0x04, 0x17
        /*000a*/ 	.short	(.L_114 - .L_113)
.L_113:
        /*000c*/ 	.word	0x00000000
        /*0010*/ 	.short	0x000b
        /*0012*/ 	.short	0x0040
        /*0014*/ 	.byte	0x00, 0xf0, 0xd1, 0x00


	//----- nvinfo : EIATTR_KPARAM_INFO
	.align		4
.L_114:
        /*0018*/ 	.byte	0x04, 0x17
        /*001a*/ 	.short	(.L_116 - .L_115)
.L_115:
        /*001c*/ 	.word	0x00000000
        /*0020*/ 	.short	0x000a
        /*0022*/ 	.short	0x003c
        /*0024*/ 	.byte	0x00, 0xf0, 0x11, 0x00


	//----- nvinfo : EIATTR_KPARAM_INFO
	.align		4
.L_116:
        /*0028*/ 	.byte	0x04, 0x17
        /*002a*/ 	.short	(.L_118 - .L_117)
.L_117:
        /*002c*/ 	.word	0x00000000
        /*0030*/ 	.short	0x0009
        /*0032*/ 	.short	0x0038
        /*0034*/ 	.byte	0x00, 0xf0, 0x11, 0x00


	//----- nvinfo : EIATTR_KPARAM_INFO
	.align		4
.L_118:
        /*0038*/ 	.byte	0x04, 0x17
        /*003a*/ 	.short	(.L_120 - .L_119)
.L_119:
        /*003c*/ 	.word	0x00000000
        /*0040*/ 	.short	0x0008
        /*0042*/ 	.short	0x0034
        /*0044*/ 	.byte	0x00, 0xf0, 0x11, 0x00


	//----- nvinfo : EIATTR_KPARAM_INFO
	.align		4
.L_120:
        /*0048*/ 	.byte	0x04, 0x17
        /*004a*/ 	.short	(.L_122 - .L_121)
.L_121:
        /*004c*/ 	.word	0x00000000
        /*0050*/ 	.short	0x0007
        /*0052*/ 	.short	0x0030
        /*0054*/ 	.byte	0x00, 0xf0, 0x11, 0x00


	//----- nvinfo : EIATTR_KPARAM_INFO
	.align		4
.L_122:
        /*0058*/ 	.byte	0x04, 0x17
        /*005a*/ 	.short	(.L_124 - .L_123)
.L_123:
        /*005c*/ 	.word	0x00000000
        /*0060*/ 	.short	0x0006
        /*0062*/ 	.short	0x002c
        /*0064*/ 	.byte	0x00, 0xf0, 0x11, 0x00


	//----- nvinfo : EIATTR_KPARAM_INFO
	.align		4
.L_124:
        /*0068*/ 	.byte	0x04, 0x17
        /*006a*/ 	.short	(.L_126 - .L_125)
.L_125:
        /*006c*/ 	.word	0x00000000
        /*0070*/ 	.short	0x0005
        /*0072*/ 	.short	0x0028
        /*0074*/ 	.byte	0x00, 0xf0, 0x11, 0x00


	//----- nvinfo : EIATTR_KPARAM_INFO
	.align		4
.L_126:
        /*0078*/ 	.byte	0x04, 0x17
        /*007a*/ 	.short	(.L_128 - .L_127)
.L_127:
        /*007c*/ 	.word	0x00000000
        /*0080*/ 	.short	0x0004
        /*0082*/ 	.short	0x0020
        /*0084*/ 	.byte	0x00, 0xf5, 0x21, 0x00


	//----- nvinfo : EIATTR_KPARAM_INFO
	.align		4
.L_128:
        /*0088*/ 	.byte	0x04, 0x17
        /*008a*/ 	.short	(.L_130 - .L_129)
.L_129:
        /*008c*/ 	.word	0x00000000
        /*0090*/ 	.short	0x0003
        /*0092*/ 	.short	0x0018
        /*0094*/ 	.byte	0x00, 0xf5, 0x21, 0x00


	//----- nvinfo : EIATTR_KPARAM_INFO
	.align		4
.L_130:
        /*0098*/ 	.byte	0x04, 0x17
        /*009a*/ 	.short	(.L_132 - .L_131)
.L_131:
        /*009c*/ 	.word	0x00000000
        /*00a0*/ 	.short	0x0002
        /*00a2*/ 	.short	0x0010
        /*00a4*/ 	.byte	0x00, 0xf5, 0x21, 0x00


	//----- nvinfo : EIATTR_KPARAM_INFO
	.align		4
.L_132:
        /*00a8*/ 	.byte	0x04, 0x17
        /*00aa*/ 	.short	(.L_134 - .L_133)
.L_133:
        /*00ac*/ 	.word	0x00000000
        /*00b0*/ 	.short	0x0001
        /*00b2*/ 	.short	0x0008
        /*00b4*/ 	.byte	0x00, 0xf5, 0x21, 0x00


	//----- nvinfo : EIATTR_KPARAM_INFO
	.align		4
.L_134:
        /*00b8*/ 	.byte	0x04, 0x17
        /*00ba*/ 	.short	(.L_136 - .L_135)
.L_135:
        /*00bc*/ 	.word	0x00000000
        /*00c0*/ 	.short	0x0000
        /*00c2*/ 	.short	0x0000
        /*00c4*/ 	.byte	0x00, 0xf5, 0x21, 0x00


	//----- nvinfo : EIATTR_SPARSE_MMA_MASK
	.align		4
.L_136:
        /*00c8*/ 	.byte	0x03, 0x50
        /*00ca*/ 	.short	0x0000


	//----- nvinfo : EIATTR_MAXREG_COUNT
	.align		4
        /*00cc*/ 	.byte	0x03, 0x1b
        /*00ce*/ 	.short	0x00ff


	//----- nvinfo : EIATTR_MERCURY_ISA_VERSION
	.align		4
        /*00d0*/ 	.byte	0x03, 0x5f
        /*00d2*/ 	.short	0x0101


	//----- nvinfo : EIATTR_VRC_CTA_INIT_COUNT
	.align		4
        /*00d4*/ 	.byte	0x02, 0x4a
	.zero		1
	.zero		1


	//----- nvinfo : EIATTR_EXIT_INSTR_OFFSETS
	.align		4
        /*00d8*/ 	.byte	0x04, 0x1c
        /*00da*/ 	.short	(.L_138 - .L_137)


	//   ....[0]....
.L_137:
        /*00dc*/ 	.word	0x00000090


	//   ....[1]....
        /*00e0*/ 	.word	0x00000190


	//   ....[2]....
        /*00e4*/ 	.word	0x00000250


	//   ....[3]....
        /*00e8*/ 	.word	0x000017f0


	//   ....[4]....
        /*00ec*/ 	.word	0x000018a0


	//----- nvinfo : EIATTR_CRS_STACK_SIZE
	.align		4
.L_138:
        /*00f0*/ 	.byte	0x04, 0x1e
        /*00f2*/ 	.short	(.L_140 - .L_139)
.L_139:
        /*00f4*/ 	.word	0x00000000


	//----- nvinfo : EIATTR_CBANK_PARAM_SIZE
	.align		4
.L_140:
        /*00f8*/ 	.byte	0x03, 0x19
        /*00fa*/ 	.short	0x0074


	//----- nvinfo : EIATTR_PARAM_CBANK
	.align		4
        /*00fc*/ 	.byte	0x04, 0x0a
        /*00fe*/ 	.short	(.L_142 - .L_141)
	.align		4
.L_141:
        /*0100*/ 	.word	index@(.nv.constant0._Z11borderfunc1PfS_S_S_Piifffff11Kathodparam)
        /*0104*/ 	.short	0x0380
        /*0106*/ 	.short	0x0074


	//----- nvinfo : EIATTR_SW_WAR
	.align		4
.L_142:
        /*0108*/ 	.byte	0x04, 0x36
        /*010a*/ 	.short	(.L_144 - .L_143)
.L_143:
        /*010c*/ 	.word	0x00000008
.L_144:


//--------------------- .nv.callgraph             --------------------------
	.section	.nv.callgraph,"",@"SHT_CUDA_CALLGRAPH"
	.align	4
	.sectionentsize	8
	.align		4
        /*0000*/ 	.word	0x00000000
	.align		4
        /*0004*/ 	.word	0xffffffff
	.align		4
        /*0008*/ 	.word	0x00000000
	.align		4
        /*000c*/ 	.word	0xfffffffe
	.align		4
        /*0010*/ 	.word	0x00000000
	.align		4
        /*0014*/ 	.word	0xfffffffd
	.align		4
        /*0018*/ 	.word	0x00000000
	.align		4
        /*001c*/ 	.word	0xfffffffc


//--------------------- .nv.constant4             --------------------------
	.section	.nv.constant4,"a",@progbits
	.align	8
	.align		8
.nv.constant4:
        /*0000*/ 	.dword	__cudart_i2opi_d


//--------------------- .text._Z8basefuncPfS_S_S_S_Pifffffffff11Kathodparam --------------------------
	.section	.text._Z8basefuncPfS_S_S_S_Pifffffffff11Kathodparam,"ax",@progbits
	.align	128
        .global         _Z8basefuncPfS_S_S_S_Pifffffffff11Kathodparam
        .type           _Z8basefuncPfS_S_S_S_Pifffffffff11Kathodparam,@function
        .size           _Z8basefuncPfS_S_S_S_Pifffffffff11Kathodparam,(.L_x_118 - _Z8basefuncPfS_S_S_S_Pifffffffff11Kathodparam)
        .other          _Z8basefuncPfS_S_S_S_Pifffffffff11Kathodparam,@"STO_CUDA_ENTRY STV_DEFAULT"
_Z8basefuncPfS_S_S_S_Pifffffffff11Kathodparam:
.text._Z8basefuncPfS_S_S_S_Pifffffffff11Kathodparam:
[----:B------:R-:W-:Y:S01]  /*0000*/  LDC R1, c[0x0][0x37c] ;  /* 0x0000df00ff017b82 */ /* 0x000fe20000000800 */
[----:B------:R-:W0:Y:S07]  /*0010*/  S2R R5, SR_TID.X ;  /* 0x0000000000057919 */ /* 0x000e2e0000002100 */
[----:B------:R-:W0:Y:S01]  /*0020*/  S2UR UR4, SR_CTAID.X ;  /* 0x00000000000479c3 */ /* 0x000e220000002500 */
[----:B------:R-:W1:Y:S01]  /*0030*/  LDCU UR6, c[0x0][0x3f0] ;  /* 0x00007e00ff0677ac */ /* 0x000e620008000800 */
[----:B------:R-:W2:Y:S06]  /*0040*/  S2R R4, SR_TID.Y ;  /* 0x0000000000047919 */ /* 0x000eac0000002200 */
[----:B------:R-:W0:Y:S08]  /*0050*/  LDC R0, c[0x0][0x360] ;  /* 0x0000d800ff007b82 */ /* 0x000e300000000800 */
[----:B------:R-:W2:Y:S08]  /*0060*/  S2UR UR5, SR_CTAID.Y ;  /* 0x00000000000579c3 */ /* 0x000eb00000002600 */
[----:B------:R-:W2:Y:S01]  /*0070*/  LDC R3, c[0x0][0x364] ;  /* 0x0000d900ff037b82 */ /* 0x000ea20000000800 */
[----:B0-----:R-:W-:-:S05]  /*0080*/  IMAD R5, R0, UR4, R5 ;  /* 0x0000000400057c24 */ /* 0x001fca000f8e0205 */
[----:B-1----:R-:W-:-:S04]  /*0090*/  ISETP.GE.AND P0, PT, R5, UR6, PT ;  /* 0x0000000605007c0c */ /* 0x002fc8000bf06270 */
[----:B------:R-:W-:Y:S01]  /*00a0*/  ISETP.LT.OR P0, PT, R5, 0x4, P0 ;  /* 0x000000040500780c */ /* 0x000fe20000701670 */
[----:B--2---:R-:W-:-:S05]  /*00b0*/  IMAD R4, R3, UR5, R4 ;  /* 0x0000000503047c24 */ /* 0x004fca000f8e0204 */
[----:B------:R-:W-:-:S13]  /*00c0*/  ISETP.EQ.OR P0, PT, R4, RZ, P0 ;  /* 0x000000ff0400720c */ /* 0x000fda0000702670 */
[----:B------:R-:W-:Y:S05]  /*00d0*/  @P0 EXIT ;  /* 0x000000000000094d */ /* 0x000fea0003800000 */
[----:B------:R-:W0:Y:S01]  /*00e0*/  LDC.64 R2, c[0x0][0x3a8] ;  /* 0x0000ea00ff027b82 */ /* 0x000e220000000a00 */
[----:B------:R-:W1:Y:S01]  /*00f0*/  LDCU.64 UR4, c[0x0][0x358] ;  /* 0x00006b00ff0477ac */ /* 0x000e620008000a00 */
[----:B------:R-:W-:-:S05]  /*0100*/  IADD3 R19, PT, PT, R5, -0x1, RZ ;  /* 0xffffffff05137810 */ /* 0x000fca0007ffe0ff */
[----:B0-----:R-:W-:-:S06]  /*0110*/  IMAD.WIDE.U32 R2, R19, 0x4, R2 ;  /* 0x0000000413027825 */ /* 0x001fcc00078e0002 */
[----:B-1----:R-:W2:Y:S02]  /*0120*/  LDG.E R3, desc[UR4][R2.64] ;  /* 0x0000000402037981 */ /* 0x002ea4000c1e1900 */
[----:B--2---:R-:W-:-:S13]  /*0130*/  ISETP.GE.AND P0, PT, R4, R3, PT ;  /* 0x000000030400720c */ /* 0x004fda0003f06270 */
[----:B------:R-:W-:Y:S05]  /*0140*/  @P0 EXIT ;  /* 0x000000000000094d */ /* 0x000fea0003800000 */
[----:B------:R-:W0:Y:S01]  /*0150*/  LDC R7, c[0x0][0x3ec] ;  /* 0x0000fb00ff077b82 */ /* 0x000e220000000800 */
[----:B------:R-:W1:Y:S07]  /*0160*/  LDCU.64 UR6, c[0x0][0x3b0] ;  /* 0x00007600ff0677ac */ /* 0x000e6e0008000a00 */
[----:B------:R-:W2:Y:S08]  /*0170*/  LDC.64 R10, c[0x0][0x380] ;  /* 0x0000e000ff0a7b82 */ /* 0x000eb00000000a00 */
[----:B------:R-:W3:Y:S08]  /*0180*/  LDC.64 R12, c[0x0][0x390] ;  /* 0x0000e400ff0c7b82 */ /* 0x000ef00000000a00 */
[----:B------:R-:W4:Y:S01]  /*0190*/  LDC.64 R2, c[0x0][0x398] ;  /* 0x0000e600ff027b82 */ /* 0x000f220000000a00 */
[CC--:B0-----:R-:W-:Y:S01]  /*01a0*/  IMAD R0, R4.reuse, R7.reuse, R7 ;  /* 0x0000000704007224 */ /* 0x0c1fe200078e0207 */
[----:B------:R-:W-:Y:S01]  /*01b0*/  IADD3 R9, PT, PT, -R7, RZ, RZ ;  /* 0x000000ff07097210 */ /* 0x000fe20007ffe1ff */
[----:B------:R-:W-:-:S03]  /*01c0*/  IMAD R4, R4, R7, R5 ;  /* 0x0000000704047224 */ /* 0x000fc600078e0205 */
[----:B------:R-:W-:Y:S01]  /*01d0*/  LEA R0, R9, R0, 0x1 ;  /* 0x0000000009007211 */ /* 0x000fe200078e08ff */
[----:B--2---:R-:W-:-:S03]  /*01e0*/  IMAD.WIDE R14, R4, 0x4, R10 ;  /* 0x00000004040e7825 */ /* 0x004fc600078e020a */
[----:B------:R-:W-:Y:S02]  /*01f0*/  IADD3 R21, PT, PT, R5, R0, RZ ;  /* 0x0000000005157210 */ /* 0x000fe40007ffe0ff */
[----:B------:R-:W2:Y:S01]  /*0200*/  LDG.E R0, desc[UR4][R14.64] ;  /* 0x000000040e007981 */ /* 0x000ea2000c1e1900 */
[----:B------:R-:W-:-:S03]  /*0210*/  IMAD.WIDE R6, R7, 0x4, R14 ;  /* 0x0000000407067825 */ /* 0x000fc600078e020e */
[----:B------:R-:W2:Y:S01]  /*0220*/  LDG.E R9, desc[UR4][R14.64+0x4] ;  /* 0x000004040e097981 */ /* 0x000ea2000c1e1900 */
[----:B---3--:R-:W-:-:S03]  /*0230*/  IMAD.WIDE.U32 R16, R5, 0x4, R12 ;  /* 0x0000000405107825 */ /* 0x008fc600078e000c */
[----:B------:R-:W3:Y:S01]  /*0240*/  LDG.E R7, desc[UR4][R6.64] ;  /* 0x0000000406077981 */ /* 0x000ee2000c1e1900 */
[----:B------:R-:W-:-:S03]  /*0250*/  IMAD.WIDE R10, R21, 0x4, R10 ;  /* 0x00000004150a7825 */ /* 0x000fc600078e020a */
[----:B------:R-:W5:Y:S01]  /*0260*/  LDG.E R16, desc[UR4][R16.64] ;  /* 0x0000000410107981 */ /* 0x000f62000c1e1900 */
[----:B------:R-:W-:-:S03]  /*0270*/  IMAD.WIDE.U32 R12, R19, 0x4, R12 ;  /* 0x00000004130c7825 */ /* 0x000fc600078e000c */
[----:B------:R-:W5:Y:S01]  /*0280*/  LDG.E R21, desc[UR4][R14.64+-0x4] ;  /* 0xfffffc040e157981 */ /* 0x000f62000c1e1900 */
[----:B----4-:R-:W-:Y:S02]  /*0290*/  IMAD.WIDE.U32 R18, R5, 0x4, R2 ;  /* 0x0000000405127825 */ /* 0x010fe400078e0002 */
[----:B------:R-:W0:Y:S01]  /*02a0*/  LDC.64 R2, c[0x0][0x388] ;  /* 0x0000e200ff027b82 */ /* 0x000e220000000a00 */
[----:B------:R-:W4:Y:S04]  /*02b0*/  LDG.E R11, desc[UR4][R10.64] ;  /* 0x000000040a0b7981 */ /* 0x000f28000c1e1900 */
[----:B------:R-:W4:Y:S04]  /*02c0*/  LDG.E R12, desc[UR4][R12.64] ;  /* 0x000000040c0c7981 */ /* 0x000f28000c1e1900 */
[----:B------:R-:W4:Y:S01]  /*02d0*/  LDG.E R19, desc[UR4][R18.64] ;  /* 0x0000000412137981 */ /* 0x000f22000c1e1900 */
[----:B0-----:R-:W-:-:S04]  /*02e0*/  IMAD.WIDE R2, R4, 0x4, R2 ;  /* 0x0000000404027825 */ /* 0x001fc800078e0202 */
[C---:B--2---:R-:W-:Y:S01]  /*02f0*/  FADD R9, R0.reuse, -R9 ;  /* 0x8000000900097221 */ /* 0x044fe20000000000 */
[----:B---3--:R-:W-:-:S03]  /*0300*/  FADD R5, -R0, R7 ;  /* 0x0000000700057221 */ /* 0x008fc60000000100 */
[----:B-----5:R-:W-:Y:S01]  /*0310*/  FMUL R8, R9, R16 ;  /* 0x0000001009087220 */ /* 0x020fe20000400000 */
[----:B------:R-:W-:Y:S01]  /*0320*/  FADD R21, R21, -R0 ;  /* 0x8000000015157221 */ /* 0x000fe20000000000 */
[----:B----4-:R-:W-:-:S03]  /*0330*/  FADD R6, R0, -R11 ;  /* 0x8000000b00067221 */ /* 0x010fc60000000000 */
[----:B------:R-:W-:Y:S01]  /*0340*/  FFMA R8, R21, R12, -R8 ;  /* 0x0000000c15087223 */ /* 0x000fe20000000808 */
[----:B------:R-:W-:-:S04]  /*0350*/  FADD R5, R5, -R6 ;  /* 0x8000000605057221 */ /* 0x000fc80000000000 */
[----:B------:R-:W-:-:S04]  /*0360*/  FFMA R5, R8, R19, R5 ;  /* 0x0000001308057223 */ /* 0x000fc80000000005 */
[----:B-1----:R-:W-:-:S04]  /*0370*/  FMUL R5, R5, UR6 ;  /* 0x0000000605057c20 */ /* 0x002fc80008400000 */
[----:B------:R-:W-:-:S05]  /*0380*/  FFMA R5, R5, UR7, R0 ;  /* 0x0000000705057c23 */ /* 0x000fca0008000000 */
[----:B------:R-:W-:Y:S01]  /*0390*/  STG.E desc[UR4][R2.64], R5 ;  /* 0x0000000502007986 */ /* 0x000fe2000c101904 */
[----:B------:R-:W-:Y:S05]  /*03a0*/  EXIT ;  /* 0x000000000000794d */ /* 0x000fea0003800000 */
.L_x_0:
[----:B------:R-:W-:-:S00]  /*03b0*/  BRA `(.L_x_0) ;  /* 0xfffffffc00fc7947 */ /* 0x000fc0000383ffff */
[----:B------:R-:W-:-:S00]  /*03c0*/  NOP ;  /* 0x0000000000007918 */ /* 0x000fc00000000000 */
        /* <DEDUP_REMOVED lines=11> */
.L_x_118:


//--------------------- .text._Z11borderfunc2PfS_S_S_Piiffffff11Kathodparam --------------------------
	.section	.text._Z11borderfunc2PfS_S_S_Piiffffff11Kathodparam,"ax",@progbits
	.align	128
        .global         _Z11borderfunc2PfS_S_S_Piiffffff11Kathodparam
        .type           _Z11borderfunc2PfS_S_S_Piiffffff11Kathodparam,@function
        .size           _Z11borderfunc2PfS_S_S_Piiffffff11Kathodparam,(.L_x_113 - _Z11borderfunc2PfS_S_S_Piiffffff11Kathodparam)
        .other          _Z11borderfunc2PfS_S_S_Piiffffff11Kathodparam,@"STO_CUDA_ENTRY STV_DEFAULT"
_Z11borderfunc2PfS_S_S_Piiffffff11Kathodparam:
.text._Z11borderfunc2PfS_S_S_Piiffffff11Kathodparam:
[----:B------:R-:W0:Y:S01]  /*0000*/  LDC R1, c[0x0][0x37c] ;  /* 0x0000df00ff017b82 */ /* 0x000e220000000800 */
[----:B------:R-:W1:Y:S07]  /*0010*/  S2R R0, SR_TID.X ;  /* 0x0000000000007919 */ /* 0x000e6e0000002100 */
[----:B------:R-:W1:Y:S01]  /*0020*/  S2UR UR6, SR_CTAID.X ;  /* 0x00000000000679c3 */ /* 0x000e620000002500 */
[----:B------:R-:W2:Y:S01]  /*0030*/  LDCU.64 UR4, c[0x0][0x358] ;  /* 0x00006b00ff0477ac */ /* 0x000ea20008000a00 */
[----:B0-----:R-:W-:-:S06]  /*0040*/  VIADD R1, R1, 0xffffffd8 ;  /* 0xffffffd801017836 */ /* 0x001fcc0000000000 */
[----:B------:R-:W1:Y:S08]  /*0050*/  LDC R5, c[0x0][0x360] ;  /* 0x0000d800ff057b82 */ /* 0x000e700000000800 */
[----:B------:R-:W0:Y:S01]  /*0060*/  LDC.64 R2, c[0x0][0x3a0] ;  /* 0x0000e800ff027b82 */ /* 0x000e220000000a00 */
[----:B-1----:R-:W-:-:S04]  /*0070*/  IMAD R0, R5, UR6, R0 ;  /* 0x0000000605007c24 */ /* 0x002fc8000f8e0200 */
[----:B------:R-:W-:-:S04]  /*0080*/  IMAD R5, R0, 0x6, RZ ;  /* 0x0000000600057824 */ /* 0x000fc800078e02ff */
[----:B0-----:R-:W-:-:S05]  /*0090*/  IMAD.WIDE R2, R5, 0x4, R2 ;  /* 0x0000000405027825 */ /* 0x001fca00078e0202 */
[----:B--2---:R-:W2:Y:S02]  /*00a0*/  LDG.E R14, desc[UR4][R2.64+0x4] ;  /* 0x00000404020e7981 */ /* 0x004ea4000c1e1900 */
[----:B--2---:R-:W-:-:S13]  /*00b0*/  ISETP.NE.AND P0, PT, R14, RZ, PT ;  /* 0x000000ff0e00720c */ /* 0x004fda0003f05270 */
[----:B------:R-:W-:Y:S05]  /*00c0*/  @P0 BRA `(.L_x_1) ;  /* 0x0000000000240947 */ /* 0x000fea0003800000 */
[----:B------:R-:W2:Y:S01]  /*00d0*/  LDG.E R3, desc[UR4][R2.64] ;  /* 0x0000000402037981 */ /* 0x000ea2000c1e1900 */
[----:B------:R-:W0:Y:S01]  /*00e0*/  LDC.64 R6, c[0x0][0x388] ;  /* 0x0000e200ff067b82 */ /* 0x000e220000000a00 */
[----:B------:R-:W2:Y:S02]  /*00f0*/  LDCU UR6, c[0x0][0x3dc] ;  /* 0x00007b80ff0677ac */ /* 0x000ea40008000800 */
[----:B--2---:R-:W-:-:S04]  /*0100*/  VIADD R5, R3, UR6 ;  /* 0x0000000603057c36 */ /* 0x004fc80008000000 */
[----:B0-----:R-:W-:-:S06]  /*0110*/  IMAD.WIDE R4, R5, 0x4, R6 ;  /* 0x0000000405047825 */ /* 0x001fcc00078e0206 */
[----:B------:R-:W2:Y:S01]  /*0120*/  LDG.E R5, desc[UR4][R4.64] ;  /* 0x0000000404057981 */ /* 0x000ea2000c1e1900 */
[----:B------:R-:W-:-:S05]  /*0130*/  IMAD.WIDE R6, R3, 0x4, R6 ;  /* 0x0000000403067825 */ /* 0x000fca00078e0206 */
[----:B--2---:R-:W-:Y:S01]  /*0140*/  STG.E desc[UR4][R6.64], R5 ;  /* 0x0000000506007986 */ /* 0x004fe2000c101904 */
[----:B------:R-:W-:Y:S05]  /*0150*/  EXIT ;  /* 0x000000000000794d */ /* 0x000fea0003800000 */
.L_x_1:
[----:B------:R-:W2:Y:S01]  /*0160*/  LDG.E R5, desc[UR4][R2.64] ;  /* 0x0000000402057981 */ /* 0x000ea2000c1e1900 */
[----:B------:R-:W2:Y:S02]  /*0170*/  LDCU UR6, c[0x0][0x3e0] ;  /* 0x00007c00ff0677ac */ /* 0x000ea40008000800 */
[----:B--2---:R-:W-:-:S13]  /*0180*/  ISETP.GT.AND P0, PT, R5, UR6, PT ;  /* 0x0000000605007c0c */ /* 0x004fda000bf04270 */
[----:B------:R-:W-:Y:S05]  /*0190*/  @P0 BRA `(.L_x_2) ;  /* 0x0000001400600947 */ /* 0x000fea0003800000 */
[----:B------:R-:W2:Y:S01]  /*01a0*/  LDG.E R0, desc[UR4][R2.64+0xc] ;  /* 0x00000c0402007981 */ /* 0x000ea2000c1e1900 */
[----:B------:R-:W0:Y:S01]  /*01b0*/  LDC.64 R6, c[0x0][0x388] ;  /* 0x0000e200ff067b82 */ /* 0x000e220000000a00 */
[----:B------:R-:W2:Y:S02]  /*01c0*/  LDCU UR6, c[0x0][0x3dc] ;  /* 0x00007b80ff0677ac */ /* 0x000ea40008000800 */
[----:B------:R-:W2:Y:S02]  /*01d0*/  LDG.E R9, desc[UR4][R2.64+0x8] ;  /* 0x0000080402097981 */ /* 0x000ea4000c1e1900 */
[----:B--2---:R-:W-:Y:S01]  /*01e0*/  IMAD R9, R0, UR6, R9 ;  /* 0x0000000600097c24 */ /* 0x004fe2000f8e0209 */
[----:B------:R-:W1:Y:S02]  /*01f0*/  LDCU UR6, c[0x0][0x3c0] ;  /* 0x00007800ff0677ac */ /* 0x000e640008000800 */
[----:B------:R-:W2:Y:S01]  /*0200*/  LDC R0, c[0x0][0x3ac] ;  /* 0x0000eb00ff007b82 */ /* 0x000ea20000000800 */
[----:B0-----:R-:W-:-:S05]  /*0210*/  IMAD.WIDE R6, R9, 0x4, R6 ;  /* 0x0000000409067825 */ /* 0x001fca00078e0206 */
[----:B------:R0:W5:Y:S02]  /*0220*/  LDG.E R19, desc[UR4][R6.64] ;  /* 0x0000000406137981 */ /* 0x000164000c1e1900 */
[----:B------:R-:W3:Y:S01]  /*0230*/  LDC.64 R8, c[0x0][0x3b8] ;  /* 0x0000ee00ff087b82 */ /* 0x000ee20000000a00 */
[----:B--2---:R-:W-:-:S04]  /*0240*/  FMUL R0, R0, 10000 ;  /* 0x461c400000007820 */ /* 0x004fc80000400000 */
[----:B-1----:R-:W-:Y:S01]  /*0250*/  FMUL R3, R0, UR6 ;  /* 0x0000000600037c20 */ /* 0x002fe20008400000 */
[----:B------:R-:W1:Y:S03]  /*0260*/  LDCU UR6, c[0x0][0x3cc] ;  /* 0x00007980ff0677ac */ /* 0x000e660008000800 */
[----:B------:R-:W2:Y:S01]  /*0270*/  MUFU.RCP R2, R3 ;  /* 0x0000000300027308 */ /* 0x000ea20000001000 */
[----:B---3--:R-:W-:-:S04]  /*0280*/  FMUL R0, R8, R9 ;  /* 0x0000000908007220 */ /* 0x008fc80000400000 */
[----:B-1----:R-:W-:Y:S01]  /*0290*/  FMUL R0, R0, UR6 ;  /* 0x0000000600007c20 */ /* 0x002fe20008400000 */
[----:B--2---:R-:W-:-:S03]  /*02a0*/  FFMA R9, -R3, R2, 1 ;  /* 0x3f80000003097423 */ /* 0x004fc60000000102 */
[----:B------:R-:W1:Y:S01]  /*02b0*/  FCHK P0, R0, R3 ;  /* 0x0000000300007302 */ /* 0x000e620000000000 */
[----:B------:R-:W-:-:S04]  /*02c0*/  FFMA R9, R2, R9, R2 ;  /* 0x0000000902097223 */ /* 0x000fc80000000002 */
[----:B------:R-:W-:-:S04]  /*02d0*/  FFMA R12, R0, R9, RZ ;  /* 0x00000009000c7223 */ /* 0x000fc800000000ff */
[----:B------:R-:W-:-:S04]  /*02e0*/  FFMA R2, -R3, R12, R0 ;  /* 0x0000000c03027223 */ /* 0x000fc80000000100 */
[----:B------:R-:W-:Y:S01]  /*02f0*/  FFMA R12, R9, R2, R12 ;  /* 0x00000002090c7223 */ /* 0x000fe2000000000c */
[----:B01----:R-:W-:Y:S06]  /*0300*/  @!P0 BRA `(.L_x_3) ;  /* 0x0000000000108947 */ /* 0x003fec0003800000 */
[----:B------:R-:W-:Y:S01]  /*0310*/  IMAD.MOV.U32 R2, RZ, RZ, R0 ;  /* 0x000000ffff027224 */ /* 0x000fe200078e0000 */
[----:B------:R-:W-:-:S07]  /*0320*/  MOV R6, 0x340 ;  /* 0x0000034000067802 */ /* 0x000fce0000000f00 */
[----:B-----5:R-:W-:Y:S05]  /*0330*/  CALL.REL.NOINC `($__internal_1_$__cuda_sm3x_div_rn_noftz_f32_slowpath) ;  /* 0x0000001800f07944 */ /* 0x020fea0003c00000 */
[----:B------:R-:W-:-:S07]  /*0340*/  IMAD.MOV.U32 R12, RZ, RZ, R2 ;  /* 0x000000ffff0c7224 */ /* 0x000fce00078e0002 */
.L_x_3:
[----:B------:R-:W0:Y:S01]  /*0350*/  LDC.64 R6, c[0x0][0x380] ;  /* 0x0000e000ff067b82 */ /* 0x000e220000000a00 */
[----:B------:R-:W1:Y:S07]  /*0360*/  LDCU UR6, c[0x0][0x3dc] ;  /* 0x00007b80ff0677ac */ /* 0x000e6e0008000800 */
[----:B------:R-:W2:Y:S01]  /*0370*/  LDC R9, c[0x0][0x3b8] ;  /* 0x0000ee00ff097b82 */ /* 0x000ea20000000800 */
[----:B-1----:R-:W-:Y:S01]  /*0380*/  IMAD R14, R14, UR6, R5 ;  /* 0x000000060e0e7c24 */ /* 0x002fe2000f8e0205 */
[----:B------:R-:W1:Y:S03]  /*0390*/  LDCU UR6, c[0x0][0x3ac] ;  /* 0x00007580ff0677ac */ /* 0x000e660008000800 */
[----:B0-----:R-:W-:-:S05]  /*03a0*/  IMAD.WIDE R6, R14, 0x4, R6 ;  /* 0x000000040e067825 */ /* 0x001fca00078e0206 */
[----:B------:R-:W1:Y:S01]  /*03b0*/  LDG.E R0, desc[UR4][R6.64] ;  /* 0x0000000406007981 */ /* 0x000e62000c1e1900 */
[----:B------:R-:W-:Y:S01]  /*03c0*/  BSSY.RECONVERGENT B0, `(.L_x_4) ;  /* 0x000000f000007945 */ /* 0x000fe20003800200 */
[----:B--2---:R-:W0:Y:S02]  /*03d0*/  MUFU.RCP R3, R9 ;  /* 0x0000000900037308 */ /* 0x004e240000001000 */
[----:B0-----:R-:W-:-:S04]  /*03e0*/  FFMA R4, R3, -R9, 1 ;  /* 0x3f80000003047423 */ /* 0x001fc80000000809 */
[----:B------:R-:W-:Y:S01]  /*03f0*/  FFMA R3, R3, R4, R3 ;  /* 0x0000000403037223 */ /* 0x000fe20000000003 */
[----:B-1----:R-:W-:-:S04]  /*0400*/  FMUL R2, R0, UR6 ;  /* 0x0000000600027c20 */ /* 0x002fc80008400000 */
[----:B------:R-:W0:Y:S01]  /*0410*/  FCHK P0, R2, R9 ;  /* 0x0000000902007302 */ /* 0x000e220000000000 */
[----:B------:R-:W-:-:S04]  /*0420*/  FFMA R4, R2, R3, RZ ;  /* 0x0000000302047223 */ /* 0x000fc800000000ff */
[----:B------:R-:W-:-:S04]  /*0430*/  FFMA R5, R4, -R9, R2 ;  /* 0x8000000904057223 */ /* 0x000fc80000000002 */
[----:B------:R-:W-:Y:S01]  /*0440*/  FFMA R4, R3, R5, R4 ;  /* 0x0000000503047223 */ /* 0x000fe20000000004 */
[----:B0-----:R-:W-:Y:S06]  /*0450*/  @!P0 BRA `(.L_x_5) ;  /* 0x0000000000148947 */ /* 0x001fec0003800000 */
[----:B------:R-:W0:Y:S01]  /*0460*/  LDCU UR6, c[0x0][0x3b8] ;  /* 0x00007700ff0677ac */ /* 0x000e220008000800 */
[----:B------:R-:W-:Y:S01]  /*0470*/  MOV R6, 0x4a0 ;  /* 0x000004a000067802 */ /* 0x000fe20000000f00 */
[----:B0-----:R-:W-:-:S07]  /*0480*/  IMAD.U32 R3, RZ, RZ, UR6 ;  /* 0x00000006ff037e24 */ /* 0x001fce000f8e00ff */
[----:B-----5:R-:W-:Y:S05]  /*0490*/  CALL.REL.NOINC `($__internal_1_$__cuda_sm3x_div_rn_noftz_f32_slowpath) ;  /* 0x0000001800987944 */ /* 0x020fea0003c00000 */
[----:B------:R-:W-:-:S07]  /*04a0*/  IMAD.MOV.U32 R4, RZ, RZ, R2 ;  /* 0x000000ffff047224 */ /* 0x000fce00078e0002 */
.L_x_5:
[----:B------:R-:W-:Y:S05]  /*04b0*/  BSYNC.RECONVERGENT B0 ;  /* 0x0000000000007941 */ /* 0x000fea0003800200 */
.L_x_4:
[----:B------:R-:W0:Y:S08]  /*04c0*/  LDC.64 R2, c[0x0][0x390] ;  /* 0x0000e400ff027b82 */ /* 0x000e300000000a00 */
[----:B------:R-:W1:Y:S01]  /*04d0*/  LDC R5, c[0x0][0x3bc] ;  /* 0x0000ef00ff057b82 */ /* 0x000e620000000800 */
[----:B0-----:R-:W-:-:S06]  /*04e0*/  IMAD.WIDE R2, R14, 0x4, R2 ;  /* 0x000000040e027825 */ /* 0x001fcc00078e0202 */
[----:B------:R1:W2:Y:S01]  /*04f0*/  LDG.E R2, desc[UR4][R2.64] ;  /* 0x0000000402027981 */ /* 0x0002a2000c1e1900 */
[----:B------:R-:W-:Y:S01]  /*0500*/  BSSY.RECONVERGENT B0, `(.L_x_6) ;  /* 0x000000d000007945 */ /* 0x000fe20003800200 */
[----:B-1----:R-:W-:-:S04]  /*0510*/  FMUL R3, R5, 10 ;  /* 0x4120000005037820 */ /* 0x002fc80000400000 */
[----:B------:R-:W0:Y:S02]  /*0520*/  MUFU.RCP R6, R3 ;  /* 0x0000000300067308 */ /* 0x000e240000001000 */
[----:B0-----:R-:W-:-:S04]  /*0530*/  FFMA R5, -R3, R6, 1 ;  /* 0x3f80000003057423 */ /* 0x001fc80000000106 */
[----:B------:R-:W-:Y:S02]  /*0540*/  FFMA R5, R6, R5, R6 ;  /* 0x0000000506057223 */ /* 0x000fe40000000006 */
[----:B--2---:R-:W0:Y:S02]  /*0550*/  FCHK P0, R2, R3 ;  /* 0x0000000302007302 */ /* 0x004e240000000000 */
[----:B------:R-:W-:-:S04]  /*0560*/  FFMA R6, R2, R5, RZ ;  /* 0x0000000502067223 */ /* 0x000fc800000000ff */
[----:B------:R-:W-:-:S04]  /*0570*/  FFMA R7, -R3, R6, R2 ;  /* 0x0000000603077223 */ /* 0x000fc80000000102 */
[----:B------:R-:W-:Y:S01]  /*0580*/  FFMA R5, R5, R7, R6 ;  /* 0x0000000705057223 */ /* 0x000fe20000000006 */
[----:B0-----:R-:W-:Y:S06]  /*0590*/  @!P0 BRA `(.L_x_7) ;  /* 0x00000000000c8947 */ /* 0x001fec0003800000 */
[----:B------:R-:W-:-:S07]  /*05a0*/  MOV R6, 0x5c0 ;  /* 0x000005c000067802 */ /* 0x000fce0000000f00 */
[----:B-----5:R-:W-:Y:S05]  /*05b0*/  CALL.REL.NOINC `($__internal_1_$__cuda_sm3x_div_rn_noftz_f32_slowpath) ;  /* 0x0000001800507944 */ /* 0x020fea0003c00000 */
[----:B------:R-:W-:-:S07]  /*05c0*/  IMAD.MOV.U32 R5, RZ, RZ, R2 ;  /* 0x000000ffff057224 */ /* 0x000fce00078e0002 */
.L_x_7:
[----:B------:R-:W-:Y:S05]  /*05d0*/  BSYNC.RECONVERGENT B0 ;  /* 0x0000000000007941 */ /* 0x000fea0003800200 */
.L_x_6:
[----:B------:R-:W-:Y:S01]  /*05e0*/  FMNMX.NAN R4, R4, 300, !PT ;  /* 0x4396000004047809 */ /* 0x000fe20007820000 */
[----:B------:R-:W-:Y:S01]  /*05f0*/  IMAD.MOV.U32 R6, RZ, RZ, 0x3ca3d70a ;  /* 0x3ca3d70aff067424 */ /* 0x000fe200078e00ff */
[----:B------:R-:W-:Y:S01]  /*0600*/  BSSY.RECONVERGENT B0, `(.L_x_8) ;  /* 0x0000011000007945 */ /* 0x000fe20003800200 */
[----:B------:R-:W-:Y:S01]  /*0610*/  IMAD.MOV.U32 R3, RZ, RZ, 0x42480000 ;  /* 0x42480000ff037424 */ /* 0x000fe200078e00ff */
[C---:B------:R-:W-:Y:S01]  /*0620*/  FSETP.GT.AND P2, PT, R4.reuse, 2000, PT ;  /* 0x44fa00000400780b */ /* 0x040fe20003f44000 */
[----:B------:R-:W-:Y:S01]  /*0630*/  FADD R2, R4, -300 ;  /* 0xc396000004027421 */ /* 0x000fe20000000000 */
[----:B------:R-:W-:Y:S01]  /*0640*/  FMNMX.NAN R4, R5, 10, !PT ;  /* 0x4120000005047809 */ /* 0x000fe20007820000 */
[----:B------:R-:W-:Y:S02]  /*0650*/  FFMA R3, R6, -R3, 1 ;  /* 0x3f80000006037423 */ /* 0x000fe40000000803 */
[----:B------:R-:W0:Y:S01]  /*0660*/  FCHK P0, R2, 50 ;  /* 0x4248000002007902 */ /* 0x000e220000000000 */
[----:B------:R-:W-:Y:S01]  /*0670*/  FMNMX.NAN R4, R4, 100000000, PT ;  /* 0x4cbebc2004047809 */ /* 0x000fe20003820000 */
[----:B------:R-:W-:-:S04]  /*0680*/  FFMA R3, R3, R6, 0.019999999552965164185 ;  /* 0x3ca3d70a03037423 */ /* 0x000fc80000000006 */
[----:B------:R-:W-:-:S04]  /*0690*/  FFMA R15, R2, R3, RZ ;  /* 0x00000003020f7223 */ /* 0x000fc800000000ff */
[----:B------:R-:W-:-:S04]  /*06a0*/  FFMA R6, R15, -50, R2 ;  /* 0xc24800000f067823 */ /* 0x000fc80000000002 */
[----:B------:R-:W-:Y:S01]  /*06b0*/  FFMA R15, R3, R6, R15 ;  /* 0x00000006030f7223 */ /* 0x000fe2000000000f */
[----:B0-----:R-:W-:Y:S06]  /*06c0*/  @!P0 BRA `(.L_x_9) ;  /* 0x0000000000108947 */ /* 0x001fec0003800000 */
[----:B------:R-:W-:Y:S01]  /*06d0*/  IMAD.MOV.U32 R3, RZ, RZ, 0x42480000 ;  /* 0x42480000ff037424 */ /* 0x000fe200078e00ff */
[----:B------:R-:W-:-:S07]  /*06e0*/  MOV R6, 0x700 ;  /* 0x0000070000067802 */ /* 0x000fce0000000f00 */
[----:B-----5:R-:W-:Y:S05]  /*06f0*/  CALL.REL.NOINC `($__internal_1_$__cuda_sm3x_div_rn_noftz_f32_slowpath) ;  /* 0x0000001800007944 */ /* 0x020fea0003c00000 */
[----:B------:R-:W-:-:S07]  /*0700*/  IMAD.MOV.U32 R15, RZ, RZ, R2 ;  /* 0x000000ffff0f7224 */ /* 0x000fce00078e0002 */
.L_x_9:
[----:B------:R-:W-:Y:S05]  /*0710*/  BSYNC.RECONVERGENT B0 ;  /* 0x0000000000007941 */ /* 0x000fea0003800200 */
.L_x_8:
[----:B------:R-:W0:Y:S01]  /*0720*/  MUFU.RCP64H R7, 9999.984375 ;  /* 0x40c387fe00077908 */ /* 0x000e220000001800 */
[----:B------:R-:W-:Y:S02]  /*0730*/  IMAD.MOV.U32 R2, RZ, RZ, -0x47ae147b ;  /* 0xb851eb85ff027424 */ /* 0x000fe400078e00ff */
[----:B------:R-:W-:Y:S01]  /*0740*/  FADD R4, R4, -10 ;  /* 0xc120000004047421 */ /* 0x000fe20000000000 */
[----:B------:R-:W-:Y:S01]  /*0750*/  IMAD.MOV.U32 R3, RZ, RZ, 0x40c387fe ;  /* 0x40c387feff037424 */ /* 0x000fe200078e00ff */
[----:B------:R-:W-:Y:S01]  /*0760*/  BSSY.RECONVERGENT B0, `(.L_x_10) ;  /* 0x0000018000007945 */ /* 0x000fe20003800200 */
[----:B------:R-:W-:Y:S01]  /*0770*/  IMAD.MOV.U32 R6, RZ, RZ, 0x1 ;  /* 0x00000001ff067424 */ /* 0x000fe200078e00ff */
[----:B------:R-:W-:Y:S02]  /*0780*/  FSEL R15, R15, 33.979999542236328125, !P2 ;  /* 0x4207eb850f0f7808 */ /* 0x000fe40005000000 */
[----:B------:R-:W1:Y:S03]  /*0790*/  F2F.F64.F32 R4, R4 ;  /* 0x0000000400047310 */ /* 0x000e660000201800 */
[----:B0-----:R-:W-:Y:S01]  /*07a0*/  DFMA R8, R6, -R2, 1 ;  /* 0x3ff000000608742b */ /* 0x001fe20000000802 */
[----:B-1----:R-:W-:-:S07]  /*07b0*/  FSETP.GEU.AND P1, PT, |R5|, 6.5827683646048100446e-37, PT ;  /* 0x036000000500780b */ /* 0x002fce0003f2e200 */
[----:B------:R-:W-:-:S08]  /*07c0*/  DFMA R8, R8, R8, R8 ;  /* 0x000000080808722b */ /* 0x000fd00000000008 */
[----:B------:R-:W-:-:S08]  /*07d0*/  DFMA R8, R6, R8, R6 ;  /* 0x000000080608722b */ /* 0x000fd00000000006 */
[----:B------:R-:W-:-:S08]  /*07e0*/  DFMA R6, R8, -R2, 1 ;  /* 0x3ff000000806742b */ /* 0x000fd00000000802 */
[----:B------:R-:W-:-:S08]  /*07f0*/  DFMA R6, R8, R6, R8 ;  /* 0x000000060806722b */ /* 0x000fd00000000008 */
[----:B------:R-:W-:-:S08]  /*0800*/  DMUL R8, R4, R6 ;  /* 0x0000000604087228 */ /* 0x000fd00000000000 */
[----:B------:R-:W-:-:S08]  /*0810*/  DFMA R2, R8, -R2, R4 ;  /* 0x800000020802722b */ /* 0x000fd00000000004 */
[----:B------:R-:W-:-:S10]  /*0820*/  DFMA R2, R6, R2, R8 ;  /* 0x000000020602722b */ /* 0x000fd40000000008 */
[----:B------:R-:W-:-:S05]  /*0830*/  FFMA R6, RZ, 6.1103506088256835938, R3 ;  /* 0x40c387feff067823 */ /* 0x000fca0000000003 */
[----:B------:R-:W-:-:S13]  /*0840*/  FSETP.GT.AND P0, PT, |R6|, 1.469367938527859385e-39, PT ;  /* 0x001000000600780b */ /* 0x000fda0003f04200 */
[----:B------:R-:W-:Y:S05]  /*0850*/  @P0 BRA P1, `(.L_x_11) ;  /* 0x0000000000200947 */ /* 0x000fea0000800000 */
[----:B------:R-:W-:Y:S01]  /*0860*/  IMAD.MOV.U32 R8, RZ, RZ, R4 ;  /* 0x000000ffff087224 */ /* 0x000fe200078e0004 */
[----:B------:R-:W-:Y:S01]  /*0870*/  MOV R6, 0xb851eb85 ;  /* 0xb851eb8500067802 */ /* 0x000fe20000000f00 */
[----:B------:R-:W-:Y:S01]  /*0880*/  IMAD.MOV.U32 R9, RZ, RZ, R5 ;  /* 0x000000ffff097224 */ /* 0x000fe200078e0005 */
[----:B------:R-:W-:Y:S01]  /*0890*/  MOV R2, 0x8c0 ;  /* 0x000008c000027802 */ /* 0x000fe20000000f00 */
[----:B------:R-:W-:-:S07]  /*08a0*/  IMAD.MOV.U32 R7, RZ, RZ, 0x40c387fe ;  /* 0x40c387feff077424 */ /* 0x000fce00078e00ff */
[----:B-----5:R-:W-:Y:S05]  /*08b0*/  CALL.REL.NOINC `($__internal_0_$__cuda_sm20_div_rn_f64_full) ;  /* 0x0000001000287944 */ /* 0x020fea0003c00000 */
[----:B------:R-:W-:Y:S02]  /*08c0*/  IMAD.MOV.U32 R2, RZ, RZ, R16 ;  /* 0x000000ffff027224 */ /* 0x000fe400078e0010 */
[----:B------:R-:W-:-:S07]  /*08d0*/  IMAD.MOV.U32 R3, RZ, RZ, R17 ;  /* 0x000000ffff037224 */ /* 0x000fce00078e0011 */
.L_x_11:
[----:B------:R-:W-:Y:S05]  /*08e0*/  BSYNC.RECONVERGENT B0 ;  /* 0x0000000000007941 */ /* 0x000fea0003800200 */
.L_x_10:
[----:B------:R-:W0:Y:S01]  /*08f0*/  F2F.F32.F64 R4, R2 ;  /* 0x0000000200047310 */ /* 0x000e220000301000 */
[----:B------:R-:W1:Y:S07]  /*0900*/  LDC.64 R8, c[0x0][0x398] ;  /* 0x0000e600ff087b82 */ /* 0x000e6e0000000a00 */
[----:B------:R-:W-:Y:S08]  /*0910*/  F2I.FLOOR.NTZ R7, R15 ;  /* 0x0000000f00077305 */ /* 0x000ff00000207100 */
[----:B0-----:R-:W0:Y:S02]  /*0920*/  F2I.FLOOR.NTZ R10, R4 ;  /* 0x00000004000a7305 */ /* 0x001e240000207100 */
[----:B0-----:R-:W-:-:S04]  /*0930*/  IMAD R5, R10, 0x3e8, R7 ;  /* 0x000003e80a057824 */ /* 0x001fc800078e0207 */
[----:B-1----:R-:W-:-:S05]  /*0940*/  IMAD.WIDE R8, R5, 0x4, R8 ;  /* 0x0000000405087825 */ /* 0x002fca00078e0208 */
[----:B------:R-:W2:Y:S04]  /*0950*/  LDG.E R17, desc[UR4][R8.64+0x4] ;  /* 0x0000040408117981 */ /* 0x000ea8000c1e1900 */
[----:B------:R-:W3:Y:S04]  /*0960*/  LDG.E R13, desc[UR4][R8.64] ;  /* 0x00000004080d7981 */ /* 0x000ee8000c1e1900 */
[----:B------:R-:W4:Y:S04]  /*0970*/  LDG.E R5, desc[UR4][R8.64+0xfa0] ;  /* 0x000fa00408057981 */ /* 0x000f28000c1e1900 */
[----:B------:R0:W4:Y:S01]  /*0980*/  LDG.E R6, desc[UR4][R8.64+0xfa4] ;  /* 0x000fa40408067981 */ /* 0x000122000c1e1900 */
[----:B------:R-:W-:Y:S01]  /*0990*/  VIADD R2, R10, 0x1 ;  /* 0x000000010a027836 */ /* 0x000fe20000000000 */
[----:B------:R-:W-:Y:S01]  /*09a0*/  I2FP.F32.S32 R18, R7 ;  /* 0x0000000700127245 */ /* 0x000fe20000201400 */
[----:B------:R-:W-:Y:S01]  /*09b0*/  VIADD R11, R7, 0x1 ;  /* 0x00000001070b7836 */ /* 0x000fe20000000000 */
[----:B------:R-:W-:Y:S01]  /*09c0*/  UMOV UR6, 0xd04f384c ;  /* 0xd04f384c00067882 */ /* 0x000fe20000000000 */
[----:B------:R-:W-:Y:S01]  /*09d0*/  UMOV UR7, 0x3fcb4081 ;  /* 0x3fcb408100077882 */ /* 0x000fe20000000000 */
[----:B------:R-:W-:Y:S01]  /*09e0*/  I2FP.F32.S32 R3, R2 ;  /* 0x0000000200037245 */ /* 0x000fe20000201400 */
[----:B------:R-:W-:Y:S01]  /*09f0*/  FADD R7, R15, -R18 ;  /* 0x800000120f077221 */ /* 0x000fe20000000000 */
[----:B------:R-:W-:Y:S01]  /*0a00*/  I2FP.F32.S32 R16, R11 ;  /* 0x0000000b00107245 */ /* 0x000fe20000201400 */
[----:B------:R-:W-:Y:S01]  /*0a10*/  BSSY.RECONVERGENT B0, `(.L_x_12) ;  /* 0x00000ca000007945 */ /* 0x000fe20003800200 */
[----:B0-----:R-:W-:Y:S01]  /*0a20*/  I2FP.F32.S32 R9, R10 ;  /* 0x0000000a00097245 */ /* 0x001fe20000201400 */
[----:B------:R-:W-:-:S02]  /*0a30*/  FADD R18, -R4, R3 ;  /* 0x0000000304127221 */ /* 0x000fc40000000100 */
[----:B------:R-:W0:Y:S01]  /*0a40*/  F2F.F64.F32 R2, R0 ;  /* 0x0000000000027310 */ /* 0x000e220000201800 */
[----:B------:R-:W-:Y:S01]  /*0a50*/  FADD R16, -R15, R16 ;  /* 0x000000100f107221 */ /* 0x000fe20000000100 */
[----:B------:R-:W-:Y:S01]  /*0a60*/  FADD R9, R4, -R9 ;  /* 0x8000000904097221 */ /* 0x000fe20000000000 */
[----:B0-----:R-:W-:Y:S01]  /*0a70*/  DSETP.GEU.AND P0, PT, R2, UR6, PT ;  /* 0x0000000602007e2a */ /* 0x001fe2000bf0e000 */
[----:B--2---:R-:W-:Y:S01]  /*0a80*/  FMUL R17, R17, R7 ;  /* 0x0000000711117220 */ /* 0x004fe20000400000 */
[----:B---3--:R-:W-:-:S03]  /*0a90*/  FMUL R13, R13, R16 ;  /* 0x000000100d0d7220 */ /* 0x008fc60000400000 */
[----:B------:R-:W-:Y:S01]  /*0aa0*/  FMUL R8, R18, R17 ;  /* 0x0000001112087220 */ /* 0x000fe20000400000 */
[----:B----4-:R-:W-:-:S03]  /*0ab0*/  FMUL R5, R16, R5 ;  /* 0x0000000510057220 */ /* 0x010fc60000400000 */
[----:B------:R-:W-:Y:S01]  /*0ac0*/  FFMA R8, R13, R18, R8 ;  /* 0x000000120d087223 */ /* 0x000fe20000000008 */
[----:B------:R-:W-:-:S03]  /*0ad0*/  FMUL R6, R7, R6 ;  /* 0x0000000607067220 */ /* 0x000fc60000400000 */
[----:B------:R-:W-:-:S04]  /*0ae0*/  FFMA R8, R5, R9, R8 ;  /* 0x0000000905087223 */ /* 0x000fc80000000008 */
[----:B------:R-:W-:-:S04]  /*0af0*/  FFMA R9, R9, R6, R8 ;  /* 0x0000000609097223 */ /* 0x000fc80000000008 */
[----:B------:R-:W-:Y:S01]  /*0b00*/  FMUL R12, R9, R12 ;  /* 0x0000000c090c7220 */ /* 0x000fe20000400000 */
[----:B------:R-:W-:Y:S06]  /*0b10*/  @P0 BRA `(.L_x_13) ;  /* 0x0000000400d40947 */ /* 0x000fec0003800000 */
[----:B------:R-:W-:Y:S01]  /*0b20*/  UMOV UR6, 0xe2eb1c43 ;  /* 0xe2eb1c4300067882 */ /* 0x000fe20000000000 */
[----:B------:R-:W-:Y:S01]  /*0b30*/  UMOV UR7, 0x402d3a36 ;  /* 0x402d3a3600077882 */ /* 0x000fe20000000000 */
[----:B------:R-:W-:Y:S01]  /*0b40*/  BSSY.RECONVERGENT B1, `(.L_x_14) ;  /* 0x000001c000017945 */ /* 0x000fe20003800200 */
[----:B------:R-:W-:-:S08]  /*0b50*/  DMUL R4, R2, UR6 ;  /* 0x0000000602047c28 */ /* 0x000fd00008000000 */
[----:B------:R-:W-:-:S14]  /*0b60*/  DSETP.NEU.AND P1, PT, |R4|, +INF , PT ;  /* 0x7ff000000400742a */ /* 0x000fdc0003f2d200 */
[----:B------:R-:W-:Y:S01]  /*0b70*/  @!P1 DMUL R6, RZ, R4 ;  /* 0x00000004ff069228 */ /* 0x000fe20000000000 */
[----:B------:R-:W-:Y:S01]  /*0b80*/  @!P1 PLOP3.LUT P0, PT, PT, PT, PT, 0x80, 0x8 ;  /* 0x000000000008981c */ /* 0x000fe20003f0f070 */
[----:B------:R-:W-:-:S12]  /*0b90*/  @!P1 BRA `(.L_x_15) ;  /* 0x0000000000589947 */ /* 0x000fd80003800000 */
[----:B------:R-:W-:Y:S01]  /*0ba0*/  UMOV UR6, 0x6dc9c883 ;  /* 0x6dc9c88300067882 */ /* 0x000fe20000000000 */
[----:B------:R-:W-:Y:S01]  /*0bb0*/  UMOV UR7, 0x3fe45f30 ;  /* 0x3fe45f3000077882 */ /* 0x000fe20000000000 */
[C---:B------:R-:W-:Y:S01]  /*0bc0*/  DSETP.GE.AND P0, PT, |R4|.reuse, 2.14748364800000000000e+09, PT ;  /* 0x41e000000400742a */ /* 0x040fe20003f06200 */
[----:B------:R-:W-:Y:S01]  /*0bd0*/  BSSY.RECONVERGENT B2, `(.L_x_16) ;  /* 0x0000010000027945 */ /* 0x000fe20003800200 */
[----:B------:R-:W-:Y:S01]  /*0be0*/  DMUL R8, R4, UR6 ;  /* 0x0000000604087c28 */ /* 0x000fe20008000000 */
[----:B------:R-:W-:Y:S01]  /*0bf0*/  UMOV UR6, 0x54442d18 ;  /* 0x54442d1800067882 */ /* 0x000fe20000000000 */
[----:B------:R-:W-:-:S08]  /*0c00*/  UMOV UR7, 0x3ff921fb ;  /* 0x3ff921fb00077882 */ /* 0x000fd00000000000 */
[----:B------:R-:W0:Y:S08]  /*0c10*/  F2I.F64 R8, R8 ;  /* 0x0000000800087311 */ /* 0x000e300000301100 */
[----:B0-----:R-:W0:Y:S02]  /*0c20*/  I2F.F64 R6, R8 ;  /* 0x0000000800067312 */ /* 0x001e240000201c00 */
[----:B0-----:R-:W-:Y:S01]  /*0c30*/  DFMA R10, R6, -UR6, R4 ;  /* 0x80000006060a7c2b */ /* 0x001fe20008000004 */
[----:B------:R-:W-:Y:S01]  /*0c40*/  UMOV UR6, 0x33145c00 ;  /* 0x33145c0000067882 */ /* 0x000fe20000000000 */
[----:B------:R-:W-:-:S06]  /*0c50*/  UMOV UR7, 0x3c91a626 ;  /* 0x3c91a62600077882 */ /* 0x000fcc0000000000 */
[----:B------:R-:W-:Y:S01]  /*0c60*/  DFMA R10, R6, -UR6, R10 ;  /* 0x80000006060a7c2b */ /* 0x000fe2000800000a */
[----:B------:R-:W-:Y:S01]  /*0c70*/  UMOV UR6, 0x252049c0 ;  /* 0x252049c000067882 */ /* 0x000fe20000000000 */
[----:B------:R-:W-:-:S06]  /*0c80*/  UMOV UR7, 0x397b839a ;  /* 0x397b839a00077882 */ /* 0x000fcc0000000000 */
[----:B------:R-:W-:Y:S01]  /*0c90*/  DFMA R6, R6, -UR6, R10 ;  /* 0x8000000606067c2b */ /* 0x000fe2000800000a */
[----:B------:R-:W-:Y:S10]  /*0ca0*/  @!P0 BRA `(.L_x_17) ;  /* 0x0000000000088947 */ /* 0x000ff40003800000 */
[----:B------:R-:W-:-:S07]  /*0cb0*/  MOV R16, 0xcd0 ;  /* 0x00000cd000107802 */ /* 0x000fce0000000f00 */
[----:B-----5:R-:W-:Y:S05]  /*0cc0*/  CALL.REL.NOINC `($_Z11borderfunc2PfS_S_S_Piiffffff11Kathodparam$__internal_trig_reduction_slowpathd) ;  /* 0x0000002000d07944 */ /* 0x020fea0003c00000 */
.L_x_17:
[----:B------:R-:W-:Y:S05]  /*0cd0*/  BSYNC.RECONVERGENT B2 ;  /* 0x0000000000027941 */ /* 0x000fea0003800200 */
.L_x_16:
[----:B------:R-:W-:-:S04]  /*0ce0*/  LOP3.LUT R8, R8, 0x1, RZ, 0xc0, !PT ;  /* 0x0000000108087812 */ /* 0x000fc800078ec0ff */
[----:B------:R-:W-:-:S13]  /*0cf0*/  ISETP.NE.U32.AND P0, PT, R8, 0x1, PT ;  /* 0x000000010800780c */ /* 0x000fda0003f05070 */
.L_x_15:
[----:B------:R-:W-:Y:S05]  /*0d00*/  BSYNC.RECONVERGENT B1 ;  /* 0x0000000000017941 */ /* 0x000fea0003800200 */
.L_x_14:
[----:B------:R-:W-:Y:S01]  /*0d10*/  DMUL R4, R6, R6 ;  /* 0x0000000606047228 */ /* 0x000fe20000000000 */
[----:B------:R-:W-:Y:S01]  /*0d20*/  IMAD.MOV.U32 R8, RZ, RZ, 0x5b27ebb1 ;  /* 0x5b27ebb1ff087424 */ /* 0x000fe200078e00ff */
[----:B------:R-:W-:Y:S01]  /*0d30*/  UMOV UR6, 0x2799bcb9 ;  /* 0x2799bcb900067882 */ /* 0x000fe20000000000 */
[----:B------:R-:W-:Y:S01]  /*0d40*/  IMAD.MOV.U32 R9, RZ, RZ, 0x3ef9757c ;  /* 0x3ef9757cff097424 */ /* 0x000fe200078e00ff */
[----:B------:R-:W-:Y:S01]  /*0d50*/  UMOV UR7, 0x3ee48dac ;  /* 0x3ee48dac00077882 */ /* 0x000fe20000000000 */
[----:B------:R-:W-:Y:S04]  /*0d60*/  BSSY.RECONVERGENT B1, `(.L_x_18) ;  /* 0x0000036000017945 */ /* 0x000fe80003800200 */
[----:B------:R-:W-:Y:S01]  /*0d70*/  DFMA R8, R4, UR6, -R8 ;  /* 0x0000000604087c2b */ /* 0x000fe20008000808 */
[----:B------:R-:W-:Y:S01]  /*0d80*/  UMOV UR6, 0xfd91e04 ;  /* 0x0fd91e0400067882 */ /* 0x000fe20000000000 */
[----:B------:R-:W-:-:S06]  /*0d90*/  UMOV UR7, 0x3f0980e9 ;  /* 0x3f0980e900077882 */ /* 0x000fcc0000000000 */
[----:B------:R-:W-:Y:S01]  /*0da0*/  DFMA R8, R4, R8, UR6 ;  /* 0x0000000604087e2b */ /* 0x000fe20008000008 */
[----:B------:R-:W-:Y:S01]  /*0db0*/  UMOV UR6, 0x417d7e1d ;  /* 0x417d7e1d00067882 */ /* 0x000fe20000000000 */
[----:B------:R-:W-:-:S06]  /*0dc0*/  UMOV UR7, 0x3efae2b0 ;  /* 0x3efae2b000077882 */ /* 0x000fcc0000000000 */
[----:B------:R-:W-:Y:S01]  /*0dd0*/  DFMA R8, R4, R8, -UR6 ;  /* 0x8000000604087e2b */ /* 0x000fe20008000008 */
[----:B------:R-:W-:Y:S01]  /*0de0*/  UMOV UR6, 0x41bfba57 ;  /* 0x41bfba5700067882 */ /* 0x000fe20000000000 */
[----:B------:R-:W-:-:S06]  /*0df0*/  UMOV UR7, 0x3f119f53 ;  /* 0x3f119f5300077882 */ /* 0x000fcc0000000000 */
[----:B------:R-:W-:Y:S01]  /*0e00*/  DFMA R8, R4, R8, UR6 ;  /* 0x0000000604087e2b */ /* 0x000fe20008000008 */
        /* <DEDUP_REMOVED lines=29> */
[----:B------:R-:W-:-:S08]  /*0fe0*/  DFMA R8, R4, R8, UR6 ;  /* 0x0000000604087e2b */ /* 0x000fd00008000008 */
[----:B------:R-:W-:-:S08]  /*0ff0*/  DMUL R20, R4, R8 ;  /* 0x0000000804147228 */ /* 0x000fd00000000000 */
[----:B------:R-:W-:Y:S01]  /*1000*/  DFMA R4, R20, R6, R6 ;  /* 0x000000061404722b */ /* 0x000fe20000000006 */
[----:B------:R-:W-:Y:S10]  /*1010*/  @P0 BRA `(.L_x_19) ;  /* 0x0000000000280947 */ /* 0x000ff40003800000 */
[----:B------:R-:W0:Y:S01]  /*1020*/  MUFU.RCP64H R11, R5 ;  /* 0x00000005000b7308 */ /* 0x000e220000001800 */
[----:B------:R-:W-:-:S06]  /*1030*/  IMAD.MOV.U32 R10, RZ, RZ, RZ ;  /* 0x000000ffff0a7224 */ /* 0x000fcc00078e00ff */
[----:B0-----:R-:W-:-:S08]  /*1040*/  DFMA R8, -R4, R10, 1 ;  /* 0x3ff000000408742b */ /* 0x001fd0000000010a */
[----:B------:R-:W-:Y:S02]  /*1050*/  DFMA R16, R8, R8, R8 ;  /* 0x000000080810722b */ /* 0x000fe40000000008 */
[----:B------:R-:W-:-:S06]  /*1060*/  DADD R8, R4, -R6 ;  /* 0x0000000004087229 */ /* 0x000fcc0000000806 */
[----:B------:R-:W-:Y:S02]  /*1070*/  DFMA R16, R10, R16, R10 ;  /* 0x000000100a10722b */ /* 0x000fe4000000000a */
[----:B------:R-:W-:-:S06]  /*1080*/  DFMA R8, R20, R6, -R8 ;  /* 0x000000061408722b */ /* 0x000fcc0000000808 */
[----:B------:R-:W-:-:S08]  /*1090*/  DFMA R6, R4, -R16, 1 ;  /* 0x3ff000000406742b */ /* 0x000fd00000000810 */
[----:B------:R-:W-:-:S08]  /*10a0*/  DFMA R6, R8, -R16, R6 ;  /* 0x800000100806722b */ /* 0x000fd00000000006 */
[----:B------:R-:W-:-:S11]  /*10b0*/  DFMA R4, -R16, R6, -R16 ;  /* 0x000000061004722b */ /* 0x000fd60000000910 */
.L_x_19:
[----:B------:R-:W-:Y:S05]  /*10c0*/  BSYNC.RECONVERGENT B1 ;  /* 0x0000000000017941 */ /* 0x000fea0003800200 */
.L_x_18:
[----:B------:R-:W0:Y:S01]  /*10d0*/  MUFU.RCP64H R7, R5 ;  /* 0x0000000500077308 */ /* 0x000e220000001800 */
[----:B------:R-:W-:Y:S01]  /*10e0*/  IMAD.MOV.U32 R6, RZ, RZ, 0x1 ;  /* 0x00000001ff067424 */ /* 0x000fe200078e00ff */
[----:B------:R-:W-:Y:S01]  /*10f0*/  UMOV UR6, 0x13023b44 ;  /* 0x13023b4400067882 */ /* 0x000fe20000000000 */
[----:B------:R-:W-:Y:S01]  /*1100*/  UMOV UR7, 0x3fae2f13 ;  /* 0x3fae2f1300077882 */ /* 0x000fe20000000000 */
[----:B------:R-:W-:Y:S03]  /*1110*/  BSSY.RECONVERGENT B1, `(.L_x_20) ;  /* 0x0000014000017945 */ /* 0x000fe60003800200 */
[----:B0-----:R-:W-:-:S08]  /*1120*/  DFMA R8, R6, -R4, 1 ;  /* 0x3ff000000608742b */ /* 0x001fd00000000804 */
[----:B------:R-:W-:-:S08]  /*1130*/  DFMA R8, R8, R8, R8 ;  /* 0x000000080808722b */ /* 0x000fd00000000008 */
[----:B------:R-:W-:Y:S02]  /*1140*/  DFMA R6, R6, R8, R6 ;  /* 0x000000080606722b */ /* 0x000fe40000000006 */
[----:B------:R-:W-:-:S06]  /*1150*/  DMUL R8, R2, -UR6 ;  /* 0x8000000602087c28 */ /* 0x000fcc0008000000 */
[----:B------:R-:W-:-:S04]  /*1160*/  DFMA R10, R6, -R4, 1 ;  /* 0x3ff00000060a742b */ /* 0x000fc80000000804 */
[----:B------:R-:W-:-:S04]  /*1170*/  FSETP.GEU.AND P1, PT, |R9|, 6.5827683646048100446e-37, PT ;  /* 0x036000000900780b */ /* 0x000fc80003f2e200 */
[----:B------:R-:W-:-:S08]  /*1180*/  DFMA R10, R6, R10, R6 ;  /* 0x0000000a060a722b */ /* 0x000fd00000000006 */
[----:B------:R-:W-:-:S08]  /*1190*/  DMUL R2, R8, R10 ;  /* 0x0000000a08027228 */ /* 0x000fd00000000000 */
[----:B------:R-:W-:-:S08]  /*11a0*/  DFMA R6, R2, -R4, R8 ;  /* 0x800000040206722b */ /* 0x000fd00000000008 */
[----:B------:R-:W-:-:S10]  /*11b0*/  DFMA R2, R10, R6, R2 ;  /* 0x000000060a02722b */ /* 0x000fd40000000002 */
[----:B------:R-:W-:-:S05]  /*11c0*/  FFMA R0, RZ, R5, R3 ;  /* 0x00000005ff007223 */ /* 0x000fca0000000003 */
[----:B------:R-:W-:-:S13]  /*11d0*/  FSETP.GT.AND P0, PT, |R0|, 1.469367938527859385e-39, PT ;  /* 0x001000000000780b */ /* 0x000fda0003f04200 */
[----:B------:R-:W-:Y:S05]  /*11e0*/  @P0 BRA P1, `(.L_x_21) ;  /* 0x0000000000180947 */ /* 0x000fea0000800000 */
[----:B------:R-:W-:Y:S01]  /*11f0*/  IMAD.MOV.U32 R6, RZ, RZ, R4 ;  /* 0x000000ffff067224 */ /* 0x000fe200078e0004 */
[----:B------:R-:W-:Y:S01]  /*1200*/  MOV R2, 0x1230 ;  /* 0x0000123000027802 */ /* 0x000fe20000000f00 */
[----:B------:R-:W-:-:S07]  /*1210*/  IMAD.MOV.U32 R7, RZ, RZ, R5 ;  /* 0x000000ffff077224 */ /* 0x000fce00078e0005 */
[----:B-----5:R-:W-:Y:S05]  /*1220*/  CALL.REL.NOINC `($__internal_0_$__cuda_sm20_div_rn_f64_full) ;  /* 0x0000000400cc7944 */ /* 0x020fea0003c00000 */
[----:B------:R-:W-:Y:S02]  /*1230*/  IMAD.MOV.U32 R2, RZ, RZ, R16 ;  /* 0x000000ffff027224 */ /* 0x000fe400078e0010 */
[----:B------:R-:W-:-:S07]  /*1240*/  IMAD.MOV.U32 R3, RZ, RZ, R17 ;  /* 0x000000ffff037224 */ /* 0x000fce00078e0011 */
.L_x_21:
[----:B------:R-:W-:Y:S05]  /*1250*/  BSYNC.RECONVERGENT B1 ;  /* 0x0000000000017941 */ /* 0x000fea0003800200 */
.L_x_20:
[----:B------:R-:W-:Y:S05]  /*1260*/  BRA `(.L_x_22) ;  /* 0x0000000400107947 */ /* 0x000fea0003800000 */
.L_x_13:
[----:B------:R-:W-:Y:S01]  /*1270*/  IMAD.MOV.U32 R4, RZ, RZ, -0x606b7aa2 ;  /* 0x9f94855eff047424 */ /* 0x000fe200078e00ff */
[----:B------:R-:W-:Y:S01]  /*1280*/  MOV R5, 0x40229b54 ;  /* 0x40229b5400057802 */ /* 0x000fe20000000f00 */
[----:B------:R-:W-:Y:S05]  /*1290*/  BSSY.RECONVERGENT B1, `(.L_x_23) ;  /* 0x000000b000017945 */ /* 0x000fea0003800200 */
[----:B------:R-:W-:-:S08]  /*12a0*/  DFMA R2, R2, R4, -1 ;  /* 0xbff000000202742b */ /* 0x000fd00000000004 */
[----:B------:R-:W-:-:S14]  /*12b0*/  DSETP.NEU.AND P0, PT, R2, RZ, PT ;  /* 0x000000ff0200722a */ /* 0x000fdc0003f0d000 */
[----:B------:R-:W-:Y:S01]  /*12c0*/  @!P0 CS2R R4, SRZ ;  /* 0x0000000000048805 */ /* 0x000fe2000001ff00 */
[----:B------:R-:W-:Y:S06]  /*12d0*/  @!P0 BRA `(.L_x_24) ;  /* 0x0000000000188947 */ /* 0x000fec0003800000 */
[----:B------:R-:W-:Y:S01]  /*12e0*/  DADD R4, -RZ, |R2| ;  /* 0x00000000ff047229 */ /* 0x000fe20000000502 */
[----:B------:R-:W-:-:S10]  /*12f0*/  MOV R18, 0x1310 ;  /* 0x0000131000127802 */ /* 0x000fd40000000f00 */
[----:B-----5:R-:W-:Y:S05]  /*1300*/  CALL.REL.NOINC `($_Z11borderfunc2PfS_S_S_Piiffffff11Kathodparam$__internal_accurate_pow) ;  /* 0x0000001000947944 */ /* 0x020fea0003c00000 */
[----:B------:R-:W-:-:S04]  /*1310*/  ISETP.GE.AND P0, PT, R3, RZ, PT ;  /* 0x000000ff0300720c */ /* 0x000fc80003f06270 */
[----:B------:R-:W-:Y:S02]  /*1320*/  FSEL R4, R6, RZ, P0 ;  /* 0x000000ff06047208 */ /* 0x000fe40000000000 */
[----:B------:R-:W-:-:S07]  /*1330*/  FSEL R5, R10, -QNAN , P0 ;  /* 0xfff800000a057808 */ /* 0x000fce0000000000 */
.L_x_24:
[----:B------:R-:W-:Y:S05]  /*1340*/  BSYNC.RECONVERGENT B1 ;  /* 0x0000000000017941 */ /* 0x000fea0003800200 */
.L_x_23:
[----:B------:R-:W-:Y:S01]  /*1350*/  IMAD.MOV.U32 R8, RZ, RZ, 0x10b630a9 ;  /* 0x10b630a9ff087424 */ /* 0x000fe200078e00ff */
[----:B------:R-:W-:Y:S01]  /*1360*/  BSSY.RECONVERGENT B1, `(.L_x_25) ;  /* 0x000000c000017945 */ /* 0x000fe20003800200 */
[----:B------:R-:W-:-:S06]  /*1370*/  IMAD.MOV.U32 R9, RZ, RZ, 0x400be0e4 ;  /* 0x400be0e4ff097424 */ /* 0x000fcc00078e00ff */
[----:B------:R-:W-:-:S10]  /*1380*/  DADD R6, R2, R8 ;  /* 0x0000000002067229 */ /* 0x000fd40000000008 */
[----:B------:R-:W-:-:S04]  /*1390*/  LOP3.LUT R6, R7, 0x7ff00000, RZ, 0xc0, !PT ;  /* 0x7ff0000007067812 */ /* 0x000fc800078ec0ff */
[----:B------:R-:W-:-:S13]  /*13a0*/  ISETP.NE.AND P0, PT, R6, 0x7ff00000, PT ;  /* 0x7ff000000600780c */ /* 0x000fda0003f05270 */
[----:B------:R-:W-:Y:S05]  /*13b0*/  @P0 BRA `(.L_x_26) ;  /* 0x0000000000180947 */ /* 0x000fea0003800000 */
[----:B------:R-:W-:-:S14]  /*13c0*/  DSETP.NAN.AND P0, PT, R2, R2, PT ;  /* 0x000000020200722a */ /* 0x000fdc0003f08000 */
[----:B------:R-:W-:Y:S01]  /*13d0*/  @P0 DADD R4, R2, R8 ;  /* 0x0000000002040229 */ /* 0x000fe20000000008 */
[----:B------:R-:W-:Y:S10]  /*13e0*/  @P0 BRA `(.L_x_26) ;  /* 0x00000000000c0947 */ /* 0x000ff40003800000 */
[----:B------:R-:W-:-:S14]  /*13f0*/  DSETP.NEU.AND P0, PT, |R2|, +INF , PT ;  /* 0x7ff000000200742a */ /* 0x000fdc0003f0d200 */
[----:B------:R-:W-:Y:S02]  /*1400*/  @!P0 IMAD.MOV.U32 R4, RZ, RZ, 0x0 ;  /* 0x00000000ff048424 */ /* 0x000fe400078e00ff */
[----:B------:R-:W-:-:S07]  /*1410*/  @!P0 IMAD.MOV.U32 R5, RZ, RZ, 0x7ff00000 ;  /* 0x7ff00000ff058424 */ /* 0x000fce00078e00ff */
.L_x_26:
[----:B------:R-:W-:Y:S05]  /*1420*/  BSYNC.RECONVERGENT B1 ;  /* 0x0000000000017941 */ /* 0x000fea0003800200 */
.L_x_25:
[----:B------:R-:W-:Y:S01]  /*1430*/  UMOV UR6, 0xa400fba9 ;  /* 0xa400fba900067882 */ /* 0x000fe20000000000 */
[----:B------:R-:W-:Y:S01]  /*1440*/  UMOV UR7, 0x4013b136 ;  /* 0x4013b13600077882 */ /* 0x000fe20000000000 */
[----:B------:R-:W-:Y:S01]  /*1450*/  DSETP.NEU.AND P0, PT, R2, 1, PT ;  /* 0x3ff000000200742a */ /* 0x000fe20003f0d000 */
[----:B------:R-:W0:Y:S01]  /*1460*/  F2F.F64.F32 R24, R0 ;  /* 0x0000000000187310 */ /* 0x000e220000201800 */
[----:B------:R-:W-:Y:S01]  /*1470*/  DADD R4, R4, UR6 ;  /* 0x0000000604047e29 */ /* 0x000fe20008000000 */
[----:B------:R-:W-:Y:S01]  /*1480*/  IMAD.MOV.U32 R2, RZ, RZ, 0x1 ;  /* 0x00000001ff027424 */ /* 0x000fe200078e00ff */
[----:B------:R-:W-:Y:S01]  /*1490*/  UMOV UR6, 0x523ce3b6 ;  /* 0x523ce3b600067882 */ /* 0x000fe20000000000 */
[----:B------:R-:W-:Y:S01]  /*14a0*/  UMOV UR7, 0x3fa55a33 ;  /* 0x3fa55a3300077882 */ /* 0x000fe20000000000 */
[----:B------:R-:W-:Y:S06]  /*14b0*/  BSSY.RECONVERGENT B1, `(.L_x_27) ;  /* 0x000001e000017945 */ /* 0x000fec0003800200 */
[----:B------:R-:W-:-:S02]  /*14c0*/  FSEL R5, R5, 2.3701910972595214844, P0 ;  /* 0x4017b13605057808 */ /* 0x000fc40000000000 */
[----:B------:R-:W-:Y:S02]  /*14d0*/  FSEL R4, R4, -2.7968740059483828742e-17, P0 ;  /* 0xa400fba904047808 */ /* 0x000fe40000000000 */
[----:B------:R-:W1:Y:S04]  /*14e0*/  MUFU.RCP64H R3, R5 ;  /* 0x0000000500037308 */ /* 0x000e680000001800 */
[----:B-1----:R-:W-:-:S08]  /*14f0*/  DFMA R6, -R4, R2, 1 ;  /* 0x3ff000000406742b */ /* 0x002fd00000000102 */
[----:B------:R-:W-:-:S08]  /*1500*/  DFMA R6, R6, R6, R6 ;  /* 0x000000060606722b */ /* 0x000fd00000000006 */
[----:B------:R-:W-:Y:S01]  /*1510*/  DFMA R2, R2, R6, R2 ;  /* 0x000000060202722b */ /* 0x000fe20000000002 */
[----:B------:R-:W-:Y:S02]  /*1520*/  IMAD.MOV.U32 R6, RZ, RZ, -0x4dbdf8f4 ;  /* 0xb242070cff067424 */ /* 0x000fe400078e00ff */
[----:B------:R-:W-:-:S05]  /*1530*/  IMAD.MOV.U32 R7, RZ, RZ, 0x3fd00980 ;  /* 0x3fd00980ff077424 */ /* 0x000fca00078e00ff */
[----:B------:R-:W-:Y:S02]  /*1540*/  DFMA R8, -R4, R2, 1 ;  /* 0x3ff000000408742b */ /* 0x000fe40000000102 */
[----:B0-----:R-:W-:-:S06]  /*1550*/  DFMA R6, R24, R6, 8518 ;  /* 0x40c0a3001806742b */ /* 0x001fcc0000000006 */
[----:B------:R-:W-:-:S04]  /*1560*/  DFMA R2, R2, R8, R2 ;  /* 0x000000080202722b */ /* 0x000fc80000000002 */
[----:B------:R-:W-:-:S04]  /*1570*/  FSETP.GEU.AND P1, PT, |R7|, 6.5827683646048100446e-37, PT ;  /* 0x036000000700780b */ /* 0x000fc80003f2e200 */
[----:B------:R-:W-:-:S08]  /*1580*/  DMUL R8, R2, R6 ;  /* 0x0000000602087228 */ /* 0x000fd00000000000 */
[----:B------:R-:W-:-:S08]  /*1590*/  DFMA R10, -R4, R8, R6 ;  /* 0x00000008040a722b */ /* 0x000fd00000000106 */
[----:B------:R-:W-:Y:S01]  /*15a0*/  DFMA R2, R2, R10, R8 ;  /* 0x0000000a0202722b */ /* 0x000fe20000000008 */
[----:B------:R-:W-:Y:S02]  /*15b0*/  IMAD.MOV.U32 R8, RZ, RZ, -0x3eea209b ;  /* 0xc115df65ff087424 */ /* 0x000fe400078e00ff */
[----:B------:R-:W-:-:S07]  /*15c0*/  IMAD.MOV.U32 R9, RZ, RZ, 0x4011b6ff ;  /* 0x4011b6ffff097424 */ /* 0x000fce00078e00ff */
[----:B------:R-:W-:Y:S01]  /*15d0*/  FFMA R10, RZ, R5, R3 ;  /* 0x00000005ff0a7223 */ /* 0x000fe20000000003 */
[----:B------:R-:W-:-:S04]  /*15e0*/  DFMA R24, R24, UR6, R8 ;  /* 0x0000000618187c2b */ /* 0x000fc80008000008 */
[----:B------:R-:W-:-:S13]  /*15f0*/  FSETP.GT.AND P0, PT, |R10|, 1.469367938527859385e-39, PT ;  /* 0x001000000a00780b */ /* 0x000fda0003f04200 */
[----:B------:R-:W-:Y:S05]  /*1600*/  @P0 BRA P1, `(.L_x_28) ;  /* 0x0000000000200947 */ /* 0x000fea0000800000 */
[----:B------:R-:W-:Y:S01]  /*1610*/  IMAD.MOV.U32 R8, RZ, RZ, R6 ;  /* 0x000000ffff087224 */ /* 0x000fe200078e0006 */
[----:B------:R-:W-:Y:S01]  /*1620*/  MOV R2, 0x1670 ;  /* 0x0000167000027802 */ /* 0x000fe20000000f00 */
[----:B------:R-:W-:Y:S02]  /*1630*/  IMAD.MOV.U32 R9, RZ, RZ, R7 ;  /* 0x000000ffff097224 */ /* 0x000fe400078e0007 */
[----:B------:R-:W-:Y:S02]  /*1640*/  IMAD.MOV.U32 R6, RZ, RZ, R4 ;  /* 0x000000ffff067224 */ /* 0x000fe400078e0004 */
[----:B------:R-:W-:-:S07]  /*1650*/  IMAD.MOV.U32 R7, RZ, RZ, R5 ;  /* 0x000000ffff077224 */ /* 0x000fce00078e0005 */
[----:B-----5:R-:W-:Y:S05]  /*1660*/  CALL.REL.NOINC `($__internal_0_$__cuda_sm20_div_rn_f64_full) ;  /* 0x0000000000bc7944 */ /* 0x020fea0003c00000 */
[----:B------:R-:W-:Y:S01]  /*1670*/  IMAD.MOV.U32 R2, RZ, RZ, R16 ;  /* 0x000000ffff027224 */ /* 0x000fe200078e0010 */
[----:B------:R-:W-:-:S07]  /*1680*/  MOV R3, R17 ;  /* 0x0000001100037202 */ /* 0x000fce0000000f00 */
.L_x_28:
[----:B------:R-:W-:Y:S05]  /*1690*/  BSYNC.RECONVERGENT B1 ;  /* 0x0000000000017941 */ /* 0x000fea0003800200 */
.L_x_27:
[----:B------:R-:W-:-:S11]  /*16a0*/  DADD R2, R2, R24 ;  /* 0x0000000002027229 */ /* 0x000fd60000000018 */
.L_x_22:
[----:B------:R-:W-:Y:S05]  /*16b0*/  BSYNC.RECONVERGENT B0 ;  /* 0x0000000000007941 */ /* 0x000fea0003800200 */
.L_x_12:
[----:B------:R-:W0:Y:S01]  /*16c0*/  LDC.64 R4, c[0x0][0x388] ;  /* 0x0000e200ff047b82 */ /* 0x000e220000000a00 */
[----:B------:R-:W1:Y:S02]  /*16d0*/  F2F.F32.F64 R2, R2 ;  /* 0x0000000200027310 */ /* 0x000e640000301000 */
[----:B-1---5:R-:W-:Y:S01]  /*16e0*/  FFMA R19, -R12, R2, R19 ;  /* 0x000000020c137223 */ /* 0x022fe20000000113 */
[----:B0-----:R-:W-:-:S05]  /*16f0*/  IMAD.WIDE R14, R14, 0x4, R4 ;  /* 0x000000040e0e7825 */ /* 0x001fca00078e0204 */
[----:B------:R-:W-:Y:S01]  /*1700*/  STG.E desc[UR4][R14.64], R19 ;  /* 0x000000130e007986 */ /* 0x000fe2000c101904 */
[----:B------:R-:W-:Y:S05]  /*1710*/  EXIT ;  /* 0x000000000000794d */ /* 0x000fea0003800000 */
.L_x_2:
[----:B------:R-:W2:Y:S01]  /*1720*/  LDG.E R4, desc[UR4][R2.64+0x14] ;  /* 0x0000140402047981 */ /* 0x000ea2000c1e1900 */
[----:B------:R-:W0:Y:S01]  /*1730*/  LDC.64 R6, c[0x0][0x388] ;  /* 0x0000e200ff067b82 */ /* 0x000e220000000a00 */
[----:B------:R-:W2:Y:S02]  /*1740*/  LDCU UR6, c[0x0][0x3dc] ;  /* 0x00007b80ff0677ac */ /* 0x000ea40008000800 */
[----:B------:R-:W2:Y:S04]  /*1750*/  LDG.E R11, desc[UR4][R2.64+0x10] ;  /* 0x00001004020b7981 */ /* 0x000ea8000c1e1900 */
[----:B------:R-:W3:Y:S04]  /*1760*/  LDG.E R0, desc[UR4][R2.64+0xc] ;  /* 0x00000c0402007981 */ /* 0x000ee8000c1e1900 */
[----:B------:R-:W3:Y:S01]  /*1770*/  LDG.E R9, desc[UR4][R2.64+0x8] ;  /* 0x0000080402097981 */ /* 0x000ee2000c1e1900 */
[----:B--2---:R-:W-:-:S02]  /*1780*/  IMAD R13, R4, UR6, R11 ;  /* 0x00000006040d7c24 */ /* 0x004fc4000f8e020b */
[----:B---3--:R-:W-:Y:S02]  /*1790*/  IMAD R11, R0, UR6, R9 ;  /* 0x00000006000b7c24 */ /* 0x008fe4000f8e0209 */
[----:B0-----:R-:W-:-:S04]  /*17a0*/  IMAD.WIDE R8, R13, 0x4, R6 ;  /* 0x000000040d087825 */ /* 0x001fc800078e0206 */
[----:B------:R-:W-:Y:S02]  /*17b0*/  IMAD.WIDE R6, R11, 0x4, R6 ;  /* 0x000000040b067825 */ /* 0x000fe400078e0206 */
[----:B------:R-:W2:Y:S01]  /*17c0*/  LDG.E R8, desc[UR4][R8.64] ;  /* 0x0000000408087981 */ /* 0x000ea2000c1e1900 */
[----:B------:R-:W0:Y:S03]  /*17d0*/  LDC.64 R10, c[0x0][0x3b0] ;  /* 0x0000ec00ff0a7b82 */ /* 0x000e260000000a00 */
[----:B------:R-:W3:Y:S01]  /*17e0*/  LDG.E R7, desc[UR4][R6.64] ;  /* 0x0000000406077981 */ /* 0x000ee2000c1e1900 */
[----:B------:R-:W-:Y:S01]  /*17f0*/  BSSY.RECONVERGENT B0, `(.L_x_29) ;  /* 0x0000010000007945 */ /* 0x000fe20003800200 */
[----:B0-----:R-:W-:-:S04]  /*1800*/  FADD R3, R11, R10 ;  /* 0x0000000a0b037221 */ /* 0x001fc80000000000 */
[----:B------:R-:W0:Y:S01]  /*1810*/  MUFU.RCP R2, R3 ;  /* 0x0000000300027308 */ /* 0x000e220000001000 */
[----:B--2---:R-:W-:Y:S01]  /*1820*/  FMUL R0, R8, R11 ;  /* 0x0000000b08007220 */ /* 0x004fe20000400000 */
[----:B0-----:R-:W-:-:S03]  /*1830*/  FFMA R11, -R3, R2, 1 ;  /* 0x3f800000030b7423 */ /* 0x001fc60000000102 */
[----:B---3--:R-:W-:Y:S01]  /*1840*/  FFMA R0, R7, R10, R0 ;  /* 0x0000000a07007223 */ /* 0x008fe20000000000 */
[----:B------:R-:W-:-:S03]  /*1850*/  FFMA R11, R2, R11, R2 ;  /* 0x0000000b020b7223 */ /* 0x000fc60000000002 */
[----:B------:R-:W0:Y:S01]  /*1860*/  FCHK P0, R0, R3 ;  /* 0x0000000300007302 */ /* 0x000e220000000000 */
[----:B------:R-:W-:-:S04]  /*1870*/  FFMA R2, R0, R11, RZ ;  /* 0x0000000b00027223 */ /* 0x000fc800000000ff */
[----:B------:R-:W-:-:S04]  /*1880*/  FFMA R4, -R3, R2, R0 ;  /* 0x0000000203047223 */ /* 0x000fc80000000100 */
[----:B------:R-:W-:Y:S01]  /*1890*/  FFMA R11, R11, R4, R2 ;  /* 0x000000040b0b7223 */ /* 0x000fe20000000002 */
[----:B0-----:R-:W-:Y:S06]  /*18a0*/  @!P0 BRA `(.L_x_30) ;  /* 0x0000000000108947 */ /* 0x001fec0003800000 */
[----:B------:R-:W-:Y:S01]  /*18b0*/  IMAD.MOV.U32 R2, RZ, RZ, R0 ;  /* 0x000000ffff027224 */ /* 0x000fe200078e0000 */
[----:B------:R-:W-:-:S07]  /*18c0*/  MOV R6, 0x18e0 ;  /* 0x000018e000067802 */ /* 0x000fce0000000f00 */
[----:B------:R-:W-:Y:S05]  /*18d0*/  CALL.REL.NOINC `($__internal_1_$__cuda_sm3x_div_rn_noftz_f32_slowpath) ;  /* 0x0000000400887944 */ /* 0x000fea0003c00000 */
[----:B------:R-:W-:-:S07]  /*18e0*/  IMAD.MOV.U32 R11, RZ, RZ, R2 ;  /* 0x000000ffff0b7224 */ /* 0x000fce00078e0002 */
.L_x_30:
[----:B------:R-:W-:Y:S05]  /*18f0*/  BSYNC.RECONVERGENT B0 ;  /* 0x0000000000007941 */ /* 0x000fea0003800200 */
.L_x_29:
[----:B------:R-:W0:Y:S01]  /*1900*/  LDC.64 R2, c[0x0][0x388] ;  /* 0x0000e200ff027b82 */ /* 0x000e220000000a00 */
[----:B------:R-:W1:Y:S02]  /*1910*/  LDCU UR6, c[0x0][0x3dc] ;  /* 0x00007b80ff0677ac */ /* 0x000e640008000800 */
[----:B-1----:R-:W-:-:S04]  /*1920*/  IMAD R5, R14, UR6, R5 ;  /* 0x000000060e057c24 */ /* 0x002fc8000f8e0205 */
[----:B0-----:R-:W-:-:S05]  /*1930*/  IMAD.WIDE R2, R5, 0x4, R2 ;  /* 0x0000000405027825 */ /* 0x001fca00078e0202 */
[----:B------:R-:W-:Y:S01]  /*1940*/  STG.E desc[UR4][R2.64], R11 ;  /* 0x0000000b02007986 */ /* 0x000fe2000c101904 */
[----:B------:R-:W-:Y:S05]  /*1950*/  EXIT ;  /* 0x000000000000794d */ /* 0x000fea0003800000 */
        .weak           $__internal_0_$__cuda_sm20_div_rn_f64_full
        .type           $__internal_0_$__cuda_sm20_div_rn_f64_full,@function
        .size           $__internal_0_$__cuda_sm20_div_rn_f64_full,($__internal_1_$__cuda_sm3x_div_rn_noftz_f32_slowpath - $__internal_0_$__cuda_sm20_div_rn_f64_full)
$__internal_0_$__cuda_sm20_div_rn_f64_full:
[C---:B------:R-:W-:Y:S01]  /*1960*/  FSETP.GEU.AND P0, PT, |R7|.reuse, 1.469367938527859385e-39, PT ;  /* 0x001000000700780b */ /* 0x040fe20003f0e200 */
[----:B------:R-:W-:Y:S01]  /*1970*/  IMAD.MOV.U32 R10, RZ, RZ, 0x1 ;  /* 0x00000001ff0a7424 */ /* 0x000fe200078e00ff */
[----:B------:R-:W-:Y:S01]  /*1980*/  LOP3.LUT R4, R7, 0x800fffff, RZ, 0xc0, !PT ;  /* 0x800fffff07047812 */ /* 0x000fe200078ec0ff */
[----:B------:R-:W-:Y:S01]  /*1990*/  IMAD.MOV.U32 R13, RZ, RZ, 0x1ca00000 ;  /* 0x1ca00000ff0d7424 */ /* 0x000fe200078e00ff */
[C---:B------:R-:W-:Y:S01]  /*19a0*/  FSETP.GEU.AND P2, PT, |R9|.reuse, 1.469367938527859385e-39, PT ;  /* 0x001000000900780b */ /* 0x040fe20003f4e200 */
[----:B------:R-:W-:Y:S01]  /*19b0*/  BSSY.RECONVERGENT B2, `(.L_x_31) ;  /* 0x0000052000027945 */ /* 0x000fe20003800200 */
[----:B------:R-:W-:Y:S01]  /*19c0*/  LOP3.LUT R5, R4, 0x3ff00000, RZ, 0xfc, !PT ;  /* 0x3ff0000004057812 */ /* 0x000fe200078efcff */
[----:B------:R-:W-:Y:S01]  /*19d0*/  IMAD.MOV.U32 R4, RZ, RZ, R6 ;  /* 0x000000ffff047224 */ /* 0x000fe200078e0006 */
[----:B------:R-:W-:Y:S02]  /*19e0*/  LOP3.LUT R3, R9, 0x7ff00000, RZ, 0xc0, !PT ;  /* 0x7ff0000009037812 */ /* 0x000fe400078ec0ff */
[----:B------:R-:W-:-:S03]  /*19f0*/  LOP3.LUT R18, R7, 0x7ff00000, RZ, 0xc0, !PT ;  /* 0x7ff0000007127812 */ /* 0x000fc600078ec0ff */
[----:B------:R-:W-:Y:S01]  /*1a00*/  @!P0 DMUL R4, R6, 8.98846567431157953865e+307 ;  /* 0x7fe0000006048828 */ /* 0x000fe20000000000 */
[----:B------:R-:W-:Y:S01]  /*1a10*/  ISETP.GE.U32.AND P1, PT, R3, R18, PT ;  /* 0x000000120300720c */ /* 0x000fe20003f26070 */
[----:B------:R-:W-:Y:S02]  /*1a20*/  IMAD.MOV.U32 R26, RZ, RZ, R3 ;  /* 0x000000ffff1a7224 */ /* 0x000fe400078e0003 */
[----:B------:R-:W-:Y:S02]  /*1a30*/  @!P2 LOP3.LUT R20, R7, 0x7ff00000, RZ, 0xc0, !PT ;  /* 0x7ff000000714a812 */ /* 0x000fe400078ec0ff */
[----:B------:R-:W0:Y:S02]  /*1a40*/  MUFU.RCP64H R11, R5 ;  /* 0x00000005000b7308 */ /* 0x000e240000001800 */
[----:B------:R-:W-:Y:S02]  /*1a50*/  @!P2 ISETP.GE.U32.AND P3, PT, R3, R20, PT ;  /* 0x000000140300a20c */ /* 0x000fe40003f66070 */
[----:B------:R-:W-:-:S02]  /*1a60*/  @!P0 LOP3.LUT R18, R5, 0x7ff00000, RZ, 0xc0, !PT ;  /* 0x7ff0000005128812 */ /* 0x000fc400078ec0ff */
[----:B------:R-:W-:-:S04]  /*1a70*/  @!P2 SEL R21, R13, 0x63400000, !P3 ;  /* 0x634000000d15a807 */ /* 0x000fc80005800000 */
[----:B------:R-:W-:-:S04]  /*1a80*/  @!P2 LOP3.LUT R22, R21, 0x80000000, R9, 0xf8, !PT ;  /* 0x800000001516a812 */ /* 0x000fc800078ef809 */
[----:B------:R-:W-:Y:S01]  /*1a90*/  @!P2 LOP3.LUT R23, R22, 0x100000, RZ, 0xfc, !PT ;  /* 0x001000001617a812 */ /* 0x000fe200078efcff */
[----:B------:R-:W-:Y:S01]  /*1aa0*/  @!P2 IMAD.MOV.U32 R22, RZ, RZ, RZ ;  /* 0x000000ffff16a224 */ /* 0x000fe200078e00ff */
[----:B0-----:R-:W-:-:S08]  /*1ab0*/  DFMA R16, R10, -R4, 1 ;  /* 0x3ff000000a10742b */ /* 0x001fd00000000804 */
[----:B------:R-:W-:-:S08]  /*1ac0*/  DFMA R16, R16, R16, R16 ;  /* 0x000000101010722b */ /* 0x000fd00000000010 */
[----:B------:R-:W-:Y:S01]  /*1ad0*/  DFMA R16, R10, R16, R10 ;  /* 0x000000100a10722b */ /* 0x000fe2000000000a */
[----:B------:R-:W-:Y:S01]  /*1ae0*/  SEL R11, R13, 0x63400000, !P1 ;  /* 0x634000000d0b7807 */ /* 0x000fe20004800000 */
[----:B------:R-:W-:-:S03]  /*1af0*/  IMAD.MOV.U32 R10, RZ, RZ, R8 ;  /* 0x000000ffff0a7224 */ /* 0x000fc600078e0008 */
[----:B------:R-:W-:-:S03]  /*1b00*/  LOP3.LUT R11, R11, 0x800fffff, R9, 0xf8, !PT ;  /* 0x800fffff0b0b7812 */ /* 0x000fc600078ef809 */
[----:B------:R-:W-:-:S03]  /*1b10*/  DFMA R20, R16, -R4, 1 ;  /* 0x3ff000001014742b */ /* 0x000fc60000000804 */
[----:B------:R-:W-:-:S05]  /*1b20*/  @!P2 DFMA R10, R10, 2, -R22 ;  /* 0x400000000a0aa82b */ /* 0x000fca0000000816 */
[----:B------:R-:W-:-:S05]  /*1b30*/  DFMA R20, R16, R20, R16 ;  /* 0x000000141014722b */ /* 0x000fca0000000010 */
[----:B------:R-:W-:-:S03]  /*1b40*/  @!P2 LOP3.LUT R26, R11, 0x7ff00000, RZ, 0xc0, !PT ;  /* 0x7ff000000b1aa812 */ /* 0x000fc600078ec0ff */
[----:B------:R-:W-:Y:S02]  /*1b50*/  DMUL R16, R20, R10 ;  /* 0x0000000a14107228 */ /* 0x000fe40000000000 */
[----:B------:R-:W-:-:S05]  /*1b60*/  VIADD R27, R26, 0xffffffff ;  /* 0xffffffff1a1b7836 */ /* 0x000fca0000000000 */
[----:B------:R-:W-:Y:S01]  /*1b70*/  ISETP.GT.U32.AND P0, PT, R27, 0x7feffffe, PT ;  /* 0x7feffffe1b00780c */ /* 0x000fe20003f04070 */
[----:B------:R-:W-:Y:S01]  /*1b80*/  VIADD R27, R18, 0xffffffff ;  /* 0xffffffff121b7836 */ /* 0x000fe20000000000 */
[----:B------:R-:W-:-:S04]  /*1b90*/  DFMA R22, R16, -R4, R10 ;  /* 0x800000041016722b */ /* 0x000fc8000000000a */
[----:B------:R-:W-:-:S04]  /*1ba0*/  ISETP.GT.U32.OR P0, PT, R27, 0x7feffffe, P0 ;  /* 0x7feffffe1b00780c */ /* 0x000fc80000704470 */
[----:B------:R-:W-:-:S09]  /*1bb0*/  DFMA R22, R20, R22, R16 ;  /* 0x000000161416722b */ /* 0x000fd20000000010 */
[----:B------:R-:W-:Y:S05]  /*1bc0*/  @P0 BRA `(.L_x_32) ;  /* 0x00000000006c0947 */ /* 0x000fea0003800000 */
[----:B------:R-:W-:-:S04]  /*1bd0*/  LOP3.LUT R16, R7, 0x7ff00000, RZ, 0xc0, !PT ;  /* 0x7ff0000007107812 */ /* 0x000fc800078ec0ff */
[CC--:B------:R-:W-:Y:S02]  /*1be0*/  VIADDMNMX R8, R3.reuse, -R16.reuse, 0xb9600000, !PT ;  /* 0xb960000003087446 */ /* 0x0c0fe40007800910 */
[----:B------:R-:W-:Y:S02]  /*1bf0*/  ISETP.GE.U32.AND P0, PT, R3, R16, PT ;  /* 0x000000100300720c */ /* 0x000fe40003f06070 */
[----:B------:R-:W-:Y:S02]  /*1c00*/  VIMNMX R3, PT, PT, R8, 0x46a00000, PT ;  /* 0x46a0000008037848 */ /* 0x000fe40003fe0100 */
[----:B------:R-:W-:-:S05]  /*1c10*/  SEL R8, R13, 0x63400000, !P0 ;  /* 0x634000000d087807 */ /* 0x000fca0004000000 */
[----:B------:R-:W-:Y:S02]  /*1c20*/  IMAD.IADD R3, R3, 0x1, -R8 ;  /* 0x0000000103037824 */ /* 0x000fe400078e0a08 */
[----:B------:R-:W-:Y:S02]  /*1c30*/  IMAD.MOV.U32 R8, RZ, RZ, RZ ;  /* 0x000000ffff087224 */ /* 0x000fe400078e00ff */
[----:B------:R-:W-:-:S06]  /*1c40*/  VIADD R9, R3, 0x7fe00000 ;  /* 0x7fe0000003097836 */ /* 0x000fcc0000000000 */
[----:B------:R-:W-:-:S10]  /*1c50*/  DMUL R16, R22, R8 ;  /* 0x0000000816107228 */ /* 0x000fd40000000000 */
[----:B------:R-:W-:-:S13]  /*1c60*/  FSETP.GTU.AND P0, PT, |R17|, 1.469367938527859385e-39, PT ;  /* 0x001000001100780b */ /* 0x000fda0003f0c200 */
[----:B------:R-:W-:Y:S05]  /*1c70*/  @P0 BRA `(.L_x_33) ;  /* 0x0000000000940947 */ /* 0x000fea0003800000 */
[----:B------:R-:W-:Y:S01]  /*1c80*/  DFMA R4, R22, -R4, R10 ;  /* 0x800000041604722b */ /* 0x000fe2000000000a */
[----:B------:R-:W-:-:S09]  /*1c90*/  IMAD.MOV.U32 R8, RZ, RZ, RZ ;  /* 0x000000ffff087224 */ /* 0x000fd200078e00ff */
[C---:B------:R-:W-:Y:S02]  /*1ca0*/  FSETP.NEU.AND P0, PT, R5.reuse, RZ, PT ;  /* 0x000000ff0500720b */ /* 0x040fe40003f0d000 */
[----:B------:R-:W-:-:S04]  /*1cb0*/  LOP3.LUT R7, R5, 0x80000000, R7, 0x48, !PT ;  /* 0x8000000005077812 */ /* 0x000fc800078e4807 */
[----:B------:R-:W-:-:S07]  /*1cc0*/  LOP3.LUT R9, R7, R9, RZ, 0xfc, !PT ;  /* 0x0000000907097212 */ /* 0x000fce00078efcff */
[----:B------:R-:W-:Y:S05]  /*1cd0*/  @!P0 BRA `(.L_x_33) ;  /* 0x00000000007c8947 */ /* 0x000fea0003800000 */
[C---:B------:R-:W-:Y:S01]  /*1ce0*/  IADD3 R5, PT, PT, -R3.reuse, RZ, RZ ;  /* 0x000000ff03057210 */ /* 0x040fe20007ffe1ff */
[----:B------:R-:W-:Y:S01]  /*1cf0*/  IMAD.MOV.U32 R4, RZ, RZ, RZ ;  /* 0x000000ffff047224 */ /* 0x000fe200078e00ff */
[----:B------:R-:W-:Y:S01]  /*1d00*/  DMUL.RP R8, R22, R8 ;  /* 0x0000000816087228 */ /* 0x000fe20000008000 */
[----:B------:R-:W-:-:S04]  /*1d10*/  IADD3 R3, PT, PT, -R3, -0x43300000, RZ ;  /* 0xbcd0000003037810 */ /* 0x000fc80007ffe1ff */
[----:B------:R-:W-:-:S05]  /*1d20*/  DFMA R4, R16, -R4, R22 ;  /* 0x800000041004722b */ /* 0x000fca0000000016 */
[----:B------:R-:W-:-:S05]  /*1d30*/  LOP3.LUT R7, R9, R7, RZ, 0x3c, !PT ;  /* 0x0000000709077212 */ /* 0x000fca00078e3cff */
[----:B------:R-:W-:-:S04]  /*1d40*/  FSETP.NEU.AND P0, PT, |R5|, R3, PT ;  /* 0x000000030500720b */ /* 0x000fc80003f0d200 */
[----:B------:R-:W-:Y:S02]  /*1d50*/  FSEL R16, R8, R16, !P0 ;  /* 0x0000001008107208 */ /* 0x000fe40004000000 */
[----:B------:R-:W-:Y:S01]  /*1d60*/  FSEL R17, R7, R17, !P0 ;  /* 0x0000001107117208 */ /* 0x000fe20004000000 */
[----:B------:R-:W-:Y:S06]  /*1d70*/  BRA `(.L_x_33) ;  /* 0x0000000000547947 */ /* 0x000fec0003800000 */
.L_x_32:
[----:B------:R-:W-:-:S14]  /*1d80*/  DSETP.NAN.AND P0, PT, R8, R8, PT ;  /* 0x000000080800722a */ /* 0x000fdc0003f08000 */
[----:B------:R-:W-:Y:S05]  /*1d90*/  @P0 BRA `(.L_x_34) ;  /* 0x0000000000440947 */ /* 0x000fea0003800000 */
[----:B------:R-:W-:-:S14]  /*1da0*/  DSETP.NAN.AND P0, PT, R6, R6, PT ;  /* 0x000000060600722a */ /* 0x000fdc0003f08000 */
[----:B------:R-:W-:Y:S05]  /*1db0*/  @P0 BRA `(.L_x_35) ;  /* 0x0000000000300947 */ /* 0x000fea0003800000 */
[----:B------:R-:W-:Y:S01]  /*1dc0*/  ISETP.NE.AND P0, PT, R26, R18, PT ;  /* 0x000000121a00720c */ /* 0x000fe20003f05270 */
[----:B------:R-:W-:Y:S02]  /*1dd0*/  IMAD.MOV.U32 R16, RZ, RZ, 0x0 ;  /* 0x00000000ff107424 */ /* 0x000fe400078e00ff */
[----:B------:R-:W-:-:S10]  /*1de0*/  IMAD.MOV.U32 R17, RZ, RZ, -0x80000 ;  /* 0xfff80000ff117424 */ /* 0x000fd400078e00ff */
[----:B------:R-:W-:Y:S05]  /*1df0*/  @!P0 BRA `(.L_x_33) ;  /* 0x0000000000348947 */ /* 0x000fea0003800000 */
[----:B------:R-:W-:Y:S02]  /*1e00*/  ISETP.NE.AND P0, PT, R26, 0x7ff00000, PT ;  /* 0x7ff000001a00780c */ /* 0x000fe40003f05270 */
[----:B------:R-:W-:Y:S02]  /*1e10*/  LOP3.LUT R17, R9, 0x80000000, R7, 0x48, !PT ;  /* 0x8000000009117812 */ /* 0x000fe400078e4807 */
[----:B------:R-:W-:-:S13]  /*1e20*/  ISETP.EQ.OR P0, PT, R18, RZ, !P0 ;  /* 0x000000ff1200720c */ /* 0x000fda0004702670 */
[----:B------:R-:W-:Y:S01]  /*1e30*/  @P0 LOP3.LUT R3, R17, 0x7ff00000, RZ, 0xfc, !PT ;  /* 0x7ff0000011030812 */ /* 0x000fe200078efcff */
[----:B------:R-:W-:Y:S02]  /*1e40*/  @!P0 IMAD.MOV.U32 R16, RZ, RZ, RZ ;  /* 0x000000ffff108224 */ /* 0x000fe400078e00ff */
[----:B------:R-:W-:Y:S02]  /*1e50*/  @P0 IMAD.MOV.U32 R16, RZ, RZ, RZ ;  /* 0x000000ffff100224 */ /* 0x000fe400078e00ff */
[----:B------:R-:W-:Y:S01]  /*1e60*/  @P0 IMAD.MOV.U32 R17, RZ, RZ, R3 ;  /* 0x000000ffff110224 */ /* 0x000fe200078e0003 */
[----:B------:R-:W-:Y:S06]  /*1e70*/  BRA `(.L_x_33) ;  /* 0x0000000000147947 */ /* 0x000fec0003800000 */
.L_x_35:
[----:B------:R-:W-:Y:S01]  /*1e80*/  LOP3.LUT R17, R7, 0x80000, RZ, 0xfc, !PT ;  /* 0x0008000007117812 */ /* 0x000fe200078efcff */
[----:B------:R-:W-:Y:S01]  /*1e90*/  IMAD.MOV.U32 R16, RZ, RZ, R6 ;  /* 0x000000ffff107224 */ /* 0x000fe200078e0006 */
[----:B------:R-:W-:Y:S06]  /*1ea0*/  BRA `(.L_x_33) ;  /* 0x0000000000087947 */ /* 0x000fec0003800000 */
.L_x_34:
[----:B------:R-:W-:Y:S01]  /*1eb0*/  LOP3.LUT R17, R9, 0x80000, RZ, 0xfc, !PT ;  /* 0x0008000009117812 */ /* 0x000fe200078efcff */
[----:B------:R-:W-:-:S07]  /*1ec0*/  IMAD.MOV.U32 R16, RZ, RZ, R8 ;  /* 0x000000ffff107224 */ /* 0x000fce00078e0008 */
.L_x_33:
[----:B------:R-:W-:Y:S05]  /*1ed0*/  BSYNC.RECONVERGENT B2 ;  /* 0x0000000000027941 */ /* 0x000fea0003800200 */
.L_x_31:
[----:B------:R-:W-:-:S04]  /*1ee0*/  IMAD.MOV.U32 R3, RZ, RZ, 0x0 ;  /* 0x00000000ff037424 */ /* 0x000fc800078e00ff */
[----:B------:R-:W-:Y:S05]  /*1ef0*/  RET.REL.NODEC R2 `(_Z11borderfunc2PfS_S_S_Piiffffff11Kathodparam) ;  /* 0xffffffe002407950 */ /* 0x000fea0003c3ffff */
        .weak           $__internal_1_$__cuda_sm3x_div_rn_noftz_f32_slowpath
        .type           $__internal_1_$__cuda_sm3x_div_rn_noftz_f32_slowpath,@function
        .size           $__internal_1_$__cuda_sm3x_div_rn_noftz_f32_slowpath,($_Z11borderfunc2PfS_S_S_Piiffffff11Kathodparam$__internal_accurate_pow - $__internal_1_$__cuda_sm3x_div_rn_noftz_f32_slowpath)
$__internal_1_$__cuda_sm3x_div_rn_noftz_f32_slowpath:
[----:B------:R-:W-:Y:S01]  /*1f00*/  SHF.R.U32.HI R8, RZ, 0x17, R3 ;  /* 0x00000017ff087819 */ /* 0x000fe20000011603 */
[----:B------:R-:W-:Y:S01]  /*1f10*/  BSSY.RECONVERGENT B1, `(.L_x_36) ;  /* 0x0000062000017945 */ /* 0x000fe20003800200 */
[----:B------:R-:W-:Y:S02]  /*1f20*/  SHF.R.U32.HI R7, RZ, 0x17, R2 ;  /* 0x00000017ff077819 */ /* 0x000fe40000011602 */
[----:B------:R-:W-:Y:S02]  /*1f30*/  LOP3.LUT R8, R8, 0xff, RZ, 0xc0, !PT ;  /* 0x000000ff08087812 */ /* 0x000fe400078ec0ff */
[----:B------:R-:W-:-:S03]  /*1f40*/  LOP3.LUT R13, R7, 0xff, RZ, 0xc0, !PT ;  /* 0x000000ff070d7812 */ /* 0x000fc600078ec0ff */
[----:B------:R-:W-:Y:S02]  /*1f50*/  VIADD R10, R8, 0xffffffff ;  /* 0xffffffff080a7836 */ /* 0x000fe40000000000 */
[----:B------:R-:W-:-:S03]  /*1f60*/  VIADD R9, R13, 0xffffffff ;  /* 0xffffffff0d097836 */ /* 0x000fc60000000000 */
[----:B------:R-:W-:-:S04]  /*1f70*/  ISETP.GT.U32.AND P0, PT, R10, 0xfd, PT ;  /* 0x000000fd0a00780c */ /* 0x000fc80003f04070 */
[----:B------:R-:W-:-:S13]  /*1f80*/  ISETP.GT.U32.OR P0, PT, R9, 0xfd, P0 ;  /* 0x000000fd0900780c */ /* 0x000fda0000704470 */
[----:B------:R-:W-:Y:S01]  /*1f90*/  @!P0 IMAD.MOV.U32 R7, RZ, RZ, RZ ;  /* 0x000000ffff078224 */ /* 0x000fe200078e00ff */
[----:B------:R-:W-:Y:S06]  /*1fa0*/  @!P0 BRA `(.L_x_37) ;  /* 0x00000000005c8947 */ /* 0x000fec0003800000 */
[----:B------:R-:W-:Y:S02]  /*1fb0*/  FSETP.GTU.FTZ.AND P0, PT, |R2|, +INF , PT ;  /* 0x7f8000000200780b */ /* 0x000fe40003f1c200 */
[----:B------:R-:W-:-:S04]  /*1fc0*/  FSETP.GTU.FTZ.AND P1, PT, |R3|, +INF , PT ;  /* 0x7f8000000300780b */ /* 0x000fc80003f3c200 */
[----:B------:R-:W-:-:S13]  /*1fd0*/  PLOP3.LUT P0, PT, P0, P1, PT, 0xf8, 0x8f ;  /* 0x00000000008f781c */ /* 0x000fda0000703f70 */
[----:B------:R-:W-:Y:S05]  /*1fe0*/  @P0 BRA `(.L_x_38) ;  /* 0x00000004004c0947 */ /* 0x000fea0003800000 */
[----:B------:R-:W-:-:S13]  /*1ff0*/  LOP3.LUT P0, RZ, R3, 0x7fffffff, R2, 0xc8, !PT ;  /* 0x7fffffff03ff7812 */ /* 0x000fda000780c802 */
[----:B------:R-:W-:Y:S05]  /*2000*/  @!P0 BRA `(.L_x_39) ;  /* 0x00000004003c8947 */ /* 0x000fea0003800000 */
[C---:B------:R-:W-:Y:S02]  /*2010*/  FSETP.NEU.FTZ.AND P3, PT, |R2|.reuse, +INF , PT ;  /* 0x7f8000000200780b */ /* 0x040fe40003f7d200 */
[----:B------:R-:W-:Y:S02]  /*2020*/  FSETP.NEU.FTZ.AND P1, PT, |R3|, +INF , PT ;  /* 0x7f8000000300780b */ /* 0x000fe40003f3d200 */
[----:B------:R-:W-:-:S11]  /*2030*/  FSETP.NEU.FTZ.AND P0, PT, |R2|, +INF , PT ;  /* 0x7f8000000200780b */ /* 0x000fd60003f1d200 */
[----:B------:R-:W-:Y:S05]  /*2040*/  @!P1 BRA !P3, `(.L_x_39) ;  /* 0x00000004002c9947 */ /* 0x000fea0005800000 */
[----:B------:R-:W-:-:S04]  /*2050*/  LOP3.LUT P3, RZ, R2, 0x7fffffff, RZ, 0xc0, !PT ;  /* 0x7fffffff02ff7812 */ /* 0x000fc8000786c0ff */
[----:B------:R-:W-:-:S13]  /*2060*/  PLOP3.LUT P1, PT, P1, P3, PT, 0x2f, 0xf2 ;  /* 0x0000000000f2781c */ /* 0x000fda0000f26577 */
[----:B------:R-:W-:Y:S05]  /*2070*/  @P1 BRA `(.L_x_40) ;  /* 0x0000000400181947 */ /* 0x000fea0003800000 */
[----:B------:R-:W-:-:S04]  /*2080*/  LOP3.LUT P1, RZ, R3, 0x7fffffff, RZ, 0xc0, !PT ;  /* 0x7fffffff03ff7812 */ /* 0x000fc8000782c0ff */
[----:B------:R-:W-:-:S13]  /*2090*/  PLOP3.LUT P0, PT, P0, P1, PT, 0x2f, 0xf2 ;  /* 0x0000000000f2781c */ /* 0x000fda0000702577 */
[----:B------:R-:W-:Y:S05]  /*20a0*/  @P0 BRA `(.L_x_41) ;  /* 0x0000000400000947 */ /* 0x000fea0003800000 */
[----:B------:R-:W-:Y:S02]  /*20b0*/  ISETP.GE.AND P0, PT, R9, RZ, PT ;  /* 0x000000ff0900720c */ /* 0x000fe40003f06270 */
[----:B------:R-:W-:-:S11]  /*20c0*/  ISETP.GE.AND P1, PT, R10, RZ, PT ;  /* 0x000000ff0a00720c */ /* 0x000fd60003f26270 */
[----:B------:R-:W-:Y:S02]  /*20d0*/  @P0 IMAD.MOV.U32 R7, RZ, RZ, RZ ;  /* 0x000000ffff070224 */ /* 0x000fe400078e00ff */
[----:B------:R-:W-:Y:S01]  /*20e0*/  @!P0 FFMA R2, R2, 1.84467440737095516160e+19, RZ ;  /* 0x5f80000002028823 */ /* 0x000fe200000000ff */
[----:B------:R-:W-:Y:S02]  /*20f0*/  @!P0 IMAD.MOV.U32 R7, RZ, RZ, -0x40 ;  /* 0xffffffc0ff078424 */ /* 0x000fe400078e00ff */
[----:B------:R-:W-:-:S03]  /*2100*/  @!P1 FFMA R3, R3, 1.84467440737095516160e+19, RZ ;  /* 0x5f80000003039823 */ /* 0x000fc600000000ff */
[----:B------:R-:W-:-:S07]  /*2110*/  @!P1 IADD3 R7, PT, PT, R7, 0x40, RZ ;  /* 0x0000004007079810 */ /* 0x000fce0007ffe0ff */
.L_x_37:
[----:B------:R-:W-:Y:S01]  /*2120*/  LEA R10, R8, 0xc0800000, 0x17 ;  /* 0xc0800000080a7811 */ /* 0x000fe200078eb8ff */
[----:B------:R-:W-:Y:S04]  /*2130*/  BSSY.RECONVERGENT B2, `(.L_x_42) ;  /* 0x0000036000027945 */ /* 0x000fe80003800200 */
[----:B------:R-:W-:Y:S02]  /*2140*/  IMAD.IADD R10, R3, 0x1, -R10 ;  /* 0x00000001030a7824 */ /* 0x000fe400078e0a0a */
[----:B------:R-:W-:Y:S02]  /*2150*/  VIADD R3, R13, 0xffffff81 ;  /* 0xffffff810d037836 */ /* 0x000fe40000000000 */
[----:B------:R-:W0:Y:S01]  /*2160*/  MUFU.RCP R9, R10 ;  /* 0x0000000a00097308 */ /* 0x000e220000001000 */
[----:B------:R-:W-:Y:S01]  /*2170*/  FADD.FTZ R11, -R10, -RZ ;  /* 0x800000ff0a0b7221 */ /* 0x000fe20000010100 */
[C---:B------:R-:W-:Y:S01]  /*2180*/  IMAD R2, R3.reuse, -0x800000, R2 ;  /* 0xff80000003027824 */ /* 0x040fe200078e0202 */
[----:B------:R-:W-:-:S05]  /*2190*/  IADD3 R8, PT, PT, R3, 0x7f, -R8 ;  /* 0x0000007f03087810 */ /* 0x000fca0007ffe808 */
[----:B------:R-:W-:Y:S02]  /*21a0*/  IMAD.IADD R8, R8, 0x1, R7 ;  /* 0x0000000108087824 */ /* 0x000fe400078e0207 */
[----:B0-----:R-:W-:-:S04]  /*21b0*/  FFMA R16, R9, R11, 1 ;  /* 0x3f80000009107423 */ /* 0x001fc8000000000b */
[----:B------:R-:W-:-:S04]  /*21c0*/  FFMA R18, R9, R16, R9 ;  /* 0x0000001009127223 */ /* 0x000fc80000000009 */
[----:B------:R-:W-:-:S04]  /*21d0*/  FFMA R9, R2, R18, RZ ;  /* 0x0000001202097223 */ /* 0x000fc800000000ff */
[----:B------:R-:W-:-:S04]  /*21e0*/  FFMA R16, R11, R9, R2 ;  /* 0x000000090b107223 */ /* 0x000fc80000000002 */
[----:B------:R-:W-:-:S04]  /*21f0*/  FFMA R9, R18, R16, R9 ;  /* 0x0000001012097223 */ /* 0x000fc80000000009 */
[----:B------:R-:W-:-:S04]  /*2200*/  FFMA R16, R11, R9, R2 ;  /* 0x000000090b107223 */ /* 0x000fc80000000002 */
[----:B------:R-:W-:-:S05]  /*2210*/  FFMA R2, R18, R16, R9 ;  /* 0x0000001012027223 */ /* 0x000fca0000000009 */
[----:B------:R-:W-:-:S04]  /*2220*/  SHF.R.U32.HI R3, RZ, 0x17, R2 ;  /* 0x00000017ff037819 */ /* 0x000fc80000011602 */
[----:B------:R-:W-:-:S05]  /*2230*/  LOP3.LUT R3, R3, 0xff, RZ, 0xc0, !PT ;  /* 0x000000ff03037812 */ /* 0x000fca00078ec0ff */
[----:B------:R-:W-:-:S04]  /*2240*/  IMAD.IADD R11, R3, 0x1, R8 ;  /* 0x00000001030b7824 */ /* 0x000fc800078e0208 */
[----:B------:R-:W-:-:S05]  /*2250*/  VIADD R3, R11, 0xffffffff ;  /* 0xffffffff0b037836 */ /* 0x000fca0000000000 */
[----:B------:R-:W-:-:S13]  /*2260*/  ISETP.GE.U32.AND P0, PT, R3, 0xfe, PT ;  /* 0x000000fe0300780c */ /* 0x000fda0003f06070 */
[----:B------:R-:W-:Y:S05]  /*2270*/  @!P0 BRA `(.L_x_43) ;  /* 0x0000000000808947 */ /* 0x000fea0003800000 */
[----:B------:R-:W-:-:S13]  /*2280*/  ISETP.GT.AND P0, PT, R11, 0xfe, PT ;  /* 0x000000fe0b00780c */ /* 0x000fda0003f04270 */
[----:B------:R-:W-:Y:S05]  /*2290*/  @P0 BRA `(.L_x_44) ;  /* 0x00000000006c0947 */ /* 0x000fea0003800000 */
[----:B------:R-:W-:-:S13]  /*22a0*/  ISETP.GE.AND P0, PT, R11, 0x1, PT ;  /* 0x000000010b00780c */ /* 0x000fda0003f06270 */
[----:B------:R-:W-:Y:S05]  /*22b0*/  @P0 BRA `(.L_x_45) ;  /* 0x0000000000740947 */ /* 0x000fea0003800000 */
[----:B------:R-:W-:Y:S02]  /*22c0*/  ISETP.GE.AND P0, PT, R11, -0x18, PT ;  /* 0xffffffe80b00780c */ /* 0x000fe40003f06270 */
[----:B------:R-:W-:-:S11]  /*22d0*/  LOP3.LUT R2, R2, 0x80000000, RZ, 0xc0, !PT ;  /* 0x8000000002027812 */ /* 0x000fd600078ec0ff */
[----:B------:R-:W-:Y:S05]  /*22e0*/  @!P0 BRA `(.L_x_45) ;  /* 0x0000000000688947 */ /* 0x000fea0003800000 */
[CCC-:B------:R-:W-:Y:S01]  /*22f0*/  FFMA.RZ R3, R18.reuse, R16.reuse, R9.reuse ;  /* 0x0000001012037223 */ /* 0x1c0fe2000000c009 */
[C---:B------:R-:W-:Y:S02]  /*2300*/  VIADD R10, R11.reuse, 0x20 ;  /* 0x000000200b0a7836 */ /* 0x040fe40000000000 */
[CCC-:B------:R-:W-:Y:S01]  /*2310*/  FFMA.RM R8, R18.reuse, R16.reuse, R9.reuse ;  /* 0x0000001012087223 */ /* 0x1c0fe20000004009 */
[----:B------:R-:W-:Y:S02]  /*2320*/  ISETP.NE.AND P3, PT, R11, RZ, PT ;  /* 0x000000ff0b00720c */ /* 0x000fe40003f65270 */
[----:B------:R-:W-:Y:S01]  /*2330*/  LOP3.LUT R7, R3, 0x7fffff, RZ, 0xc0, !PT ;  /* 0x007fffff03077812 */ /* 0x000fe200078ec0ff */
[----:B------:R-:W-:Y:S01]  /*2340*/  FFMA.RP R3, R18, R16, R9 ;  /* 0x0000001012037223 */ /* 0x000fe20000008009 */
[----:B------:R-:W-:Y:S01]  /*2350*/  IMAD.MOV R9, RZ, RZ, -R11 ;  /* 0x000000ffff097224 */ /* 0x000fe200078e0a0b */
[----:B------:R-:W-:Y:S02]  /*2360*/  ISETP.NE.AND P1, PT, R11, RZ, PT ;  /* 0x000000ff0b00720c */ /* 0x000fe40003f25270 */
[----:B------:R-:W-:-:S02]  /*2370*/  LOP3.LUT R7, R7, 0x800000, RZ, 0xfc, !PT ;  /* 0x0080000007077812 */ /* 0x000fc400078efcff */
[----:B------:R-:W-:Y:S02]  /*2380*/  FSETP.NEU.FTZ.AND P0, PT, R3, R8, PT ;  /* 0x000000080300720b */ /* 0x000fe40003f1d000 */
[----:B------:R-:W-:Y:S02]  /*2390*/  SHF.L.U32 R10, R7, R10, RZ ;  /* 0x0000000a070a7219 */ /* 0x000fe400000006ff */
[----:B------:R-:W-:Y:S02]  /*23a0*/  SEL R8, R9, RZ, P3 ;  /* 0x000000ff09087207 */ /* 0x000fe40001800000 */
[----:B------:R-:W-:Y:S02]  /*23b0*/  ISETP.NE.AND P1, PT, R10, RZ, P1 ;  /* 0x000000ff0a00720c */ /* 0x000fe40000f25270 */
[----:B------:R-:W-:Y:S02]  /*23c0*/  SHF.R.U32.HI R8, RZ, R8, R7 ;  /* 0x00000008ff087219 */ /* 0x000fe40000011607 */
[----:B------:R-:W-:-:S02]  /*23d0*/  PLOP3.LUT P0, PT, P0, P1, PT, 0xf8, 0x8f ;  /* 0x00000000008f781c */ /* 0x000fc40000703f70 */
[----:B------:R-:W-:Y:S02]  /*23e0*/  SHF.R.U32.HI R10, RZ, 0x1, R8 ;  /* 0x00000001ff0a7819 */ /* 0x000fe40000011608 */
[----:B------:R-:W-:-:S04]  /*23f0*/  SEL R3, RZ, 0x1, !P0 ;  /* 0x00000001ff037807 */ /* 0x000fc80004000000 */
[----:B------:R-:W-:-:S04]  /*2400*/  LOP3.LUT R3, R3, 0x1, R10, 0xf8, !PT ;  /* 0x0000000103037812 */ /* 0x000fc800078ef80a */
[----:B------:R-:W-:-:S05]  /*2410*/  LOP3.LUT R3, R3, R8, RZ, 0xc0, !PT ;  /* 0x0000000803037212 */ /* 0x000fca00078ec0ff */
[----:B------:R-:W-:-:S05]  /*2420*/  IMAD.IADD R3, R10, 0x1, R3 ;  /* 0x000000010a037824 */ /* 0x000fca00078e0203 */
[----:B------:R-:W-:Y:S01]  /*2430*/  LOP3.LUT R2, R3, R2, RZ, 0xfc, !PT ;  /* 0x0000000203027212 */ /* 0x000fe200078efcff */
[----:B------:R-:W-:Y:S06]  /*2440*/  BRA `(.L_x_45) ;  /* 0x0000000000107947 */ /* 0x000fec0003800000 */
.L_x_44:
[----:B------:R-:W-:-:S04]  /*2450*/  LOP3.LUT R2, R2, 0x80000000, RZ, 0xc0, !PT ;  /* 0x8000000002027812 */ /* 0x000fc800078ec0ff */
[----:B------:R-:W-:Y:S01]  /*2460*/  LOP3.LUT R2, R2, 0x7f800000, RZ, 0xfc, !PT ;  /* 0x7f80000002027812 */ /* 0x000fe200078efcff */
[----:B------:R-:W-:Y:S06]  /*2470*/  BRA `(.L_x_45) ;  /* 0x0000000000047947 */ /* 0x000fec0003800000 */
.L_x_43:
[----:B------:R-:W-:-:S07]  /*2480*/  IMAD R2, R8, 0x800000, R2 ;  /* 0x0080000008027824 */ /* 0x000fce00078e0202 */
.L_x_45:
[----:B------:R-:W-:Y:S05]  /*2490*/  BSYNC.RECONVERGENT B2 ;  /* 0x0000000000027941 */ /* 0x000fea0003800200 */
.L_x_42:
[----:B------:R-:W-:Y:S05]  /*24a0*/  BRA `(.L_x_46) ;  /* 0x0000000000207947 */ /* 0x000fea0003800000 */
.L_x_41:
[----:B------:R-:W-:-:S04]  /*24b0*/  LOP3.LUT R2, R3, 0x80000000, R2, 0x48, !PT ;  /* 0x8000000003027812 */ /* 0x000fc800078e4802 */
[----:B------:R-:W-:Y:S01]  /*24c0*/  LOP3.LUT R2, R2, 0x7f800000, RZ, 0xfc, !PT ;  /* 0x7f80000002027812 */ /* 0x000fe200078efcff */
[----:B------:R-:W-:Y:S06]  /*24d0*/  BRA `(.L_x_46) ;  /* 0x0000000000147947 */ /* 0x000fec0003800000 */
.L_x_40:
[----:B------:R-:W-:Y:S01]  /*24e0*/  LOP3.LUT R2, R3, 0x80000000, R2, 0x48, !PT ;  /* 0x8000000003027812 */ /* 0x000fe200078e4802 */
[----:B------:R-:W-:Y:S06]  /*24f0*/  BRA `(.L_x_46) ;  /* 0x00000000000c7947 */ /* 0x000fec0003800000 */
.L_x_39:
[----:B------:R-:W0:Y:S01]  /*2500*/  MUFU.RSQ R2, -QNAN ;  /* 0xffc0000000027908 */ /* 0x000e220000001400 */
[----:B------:R-:W-:Y:S05]  /*2510*/  BRA `(.L_x_46) ;  /* 0x0000000000047947 */ /* 0x000fea0003800000 */
.L_x_38:
[----:B------:R-:W-:-:S07]  /*2520*/  FADD.FTZ R2, R2, R3 ;  /* 0x0000000302027221 */ /* 0x000fce0000010000 */
.L_x_46:
[----:B------:R-:W-:Y:S05]  /*2530*/  BSYNC.RECONVERGENT B1 ;  /* 0x0000000000017941 */ /* 0x000fea0003800200 */
.L_x_36:
[----:B------:R-:W-:-:S04]  /*2540*/  IMAD.MOV.U32 R7, RZ, RZ, 0x0 ;  /* 0x00000000ff077424 */ /* 0x000fc800078e00ff */
[----:B0-----:R-:W-:Y:S05]  /*2550*/  RET.REL.NODEC R6 `(_Z11borderfunc2PfS_S_S_Piiffffff11Kathodparam) ;  /* 0xffffffd806a87950 */ /* 0x001fea0003c3ffff */
        .type           $_Z11borderfunc2PfS_S_S_Piiffffff11Kathodparam$__internal_accurate_pow,@function
        .size           $_Z11borderfunc2PfS_S_S_Piiffffff11Kathodparam$__internal_accurate_pow,($_Z11borderfunc2PfS_S_S_Piiffffff11Kathodparam$__internal_trig_reduction_slowpathd - $_Z11borderfunc2PfS_S_S_Piiffffff11Kathodparam$__internal_accurate_pow)
$_Z11borderfunc2PfS_S_S_Piiffffff11Kathodparam$__internal_accurate_pow:
[----:B------:R-:W-:Y:S01]  /*2560*/  ISETP.GT.U32.AND P0, PT, R5, 0xfffff, PT ;  /* 0x000fffff0500780c */ /* 0x000fe20003f04070 */
[----:B------:R-:W-:Y:S01]  /*2570*/  IMAD.MOV.U32 R8, RZ, RZ, R5 ;  /* 0x000000ffff087224 */ /* 0x000fe200078e0005 */
[----:B------:R-:W-:Y:S01]  /*2580*/  UMOV UR6, 0x7d2cafe2 ;  /* 0x7d2cafe200067882 */ /* 0x000fe20000000000 */
[----:B------:R-:W-:Y:S01]  /*2590*/  IMAD.MOV.U32 R16, RZ, RZ, RZ ;  /* 0x000000ffff107224 */ /* 0x000fe200078e00ff */
[----:B------:R-:W-:Y:S01]  /*25a0*/  UMOV UR7, 0x3eb0f5ff ;  /* 0x3eb0f5ff00077882 */ /* 0x000fe20000000000 */
[----:B------:R-:W-:Y:S01]  /*25b0*/  IMAD.MOV.U32 R22, RZ, RZ, 0x41ad3b5a ;  /* 0x41ad3b5aff167424 */ /* 0x000fe200078e00ff */
[----:B------:R-:W-:Y:S01]  /*25c0*/  UMOV UR8, 0x3b39803f ;  /* 0x3b39803f00087882 */ /* 0x000fe20000000000 */
[----:B------:R-:W-:Y:S01]  /*25d0*/  IMAD.MOV.U32 R23, RZ, RZ, 0x3ed0f5d2 ;  /* 0x3ed0f5d2ff177424 */ /* 0x000fe200078e00ff */
[----:B------:R-:W-:-:S05]  /*25e0*/  UMOV UR9, 0x3c7abc9e ;  /* 0x3c7abc9e00097882 */ /* 0x000fca0000000000 */
[----:B------:R-:W-:-:S10]  /*25f0*/  @!P0 DMUL R6, R4, 1.80143985094819840000e+16 ;  /* 0x4350000004068828 */ /* 0x000fd40000000000 */
[----:B------:R-:W-:Y:S02]  /*2600*/  @!P0 IMAD.MOV.U32 R8, RZ, RZ, R7 ;  /* 0x000000ffff088224 */ /* 0x000fe400078e0007 */
[----:B------:R-:W-:-:S03]  /*2610*/  @!P0 IMAD.MOV.U32 R4, RZ, RZ, R6 ;  /* 0x000000ffff048224 */ /* 0x000fc600078e0006 */
[----:B------:R-:W-:Y:S01]  /*2620*/  LOP3.LUT R8, R8, 0x800fffff, RZ, 0xc0, !PT ;  /* 0x800fffff08087812 */ /* 0x000fe200078ec0ff */
[----:B------:R-:W-:Y:S01]  /*2630*/  IMAD.MOV.U32 R10, RZ, RZ, R4 ;  /* 0x000000ffff0a7224 */ /* 0x000fe200078e0004 */
[----:B------:R-:W-:Y:S02]  /*2640*/  SHF.R.U32.HI R4, RZ, 0x14, R5 ;  /* 0x00000014ff047819 */ /* 0x000fe40000011605 */
[----:B------:R-:W-:Y:S02]  /*2650*/  LOP3.LUT R11, R8, 0x3ff00000, RZ, 0xfc, !PT ;  /* 0x3ff00000080b7812 */ /* 0x000fe400078efcff */
[----:B------:R-:W-:Y:S01]  /*2660*/  @!P0 LEA.HI R4, R7, 0xffffffca, RZ, 0xc ;  /* 0xffffffca07048811 */ /* 0x000fe200078f60ff */
[----:B------:R-:W-:Y:S01]  /*2670*/  IMAD.MOV.U32 R7, RZ, RZ, 0x43300000 ;  /* 0x43300000ff077424 */ /* 0x000fe200078e00ff */
[----:B------:R-:W-:-:S03]  /*2680*/  ISETP.GE.U32.AND P1, PT, R11, 0x3ff6a09f, PT ;  /* 0x3ff6a09f0b00780c */ /* 0x000fc60003f26070 */
[----:B------:R-:W-:-:S10]  /*2690*/  VIADD R6, R4, 0xfffffc01 ;  /* 0xfffffc0104067836 */ /* 0x000fd40000000000 */
[----:B------:R-:W-:Y:S01]  /*26a0*/  @P1 IADD3 R9, PT, PT, R11, -0x100000, RZ ;  /* 0xfff000000b091810 */ /* 0x000fe20007ffe0ff */
[----:B------:R-:W-:-:S04]  /*26b0*/  @P1 VIADD R6, R4, 0xfffffc02 ;  /* 0xfffffc0204061836 */ /* 0x000fc80000000000 */
[----:B------:R-:W-:Y:S01]  /*26c0*/  @P1 IMAD.MOV.U32 R11, RZ, RZ, R9 ;  /* 0x000000ffff0b1224 */ /* 0x000fe200078e0009 */
[----:B------:R-:W-:-:S05]  /*26d0*/  LOP3.LUT R6, R6, 0x80000000, RZ, 0x3c, !PT ;  /* 0x8000000006067812 */ /* 0x000fca00078e3cff */
[C---:B------:R-:W-:Y:S02]  /*26e0*/  DADD R20, R10.reuse, 1 ;  /* 0x3ff000000a147429 */ /* 0x040fe40000000000 */
[----:B------:R-:W-:-:S04]  /*26f0*/  DADD R10, R10, -1 ;  /* 0xbff000000a0a7429 */ /* 0x000fc80000000000 */
[----:B------:R-:W0:Y:S02]  /*2700*/  MUFU.RCP64H R17, R21 ;  /* 0x0000001500117308 */ /* 0x000e240000001800 */
[----:B0-----:R-:W-:-:S08]  /*2710*/  DFMA R8, -R20, R16, 1 ;  /* 0x3ff000001408742b */ /* 0x001fd00000000110 */
[----:B------:R-:W-:-:S08]  /*2720*/  DFMA R8, R8, R8, R8 ;  /* 0x000000080808722b */ /* 0x000fd00000000008 */
[----:B------:R-:W-:-:S08]  /*2730*/  DFMA R16, R16, R8, R16 ;  /* 0x000000081010722b */ /* 0x000fd00000000010 */
[----:B------:R-:W-:-:S08]  /*2740*/  DMUL R8, R10, R16 ;  /* 0x000000100a087228 */ /* 0x000fd00000000000 */
[----:B------:R-:W-:-:S08]  /*2750*/  DFMA R8, R10, R16, R8 ;  /* 0x000000100a08722b */ /* 0x000fd00000000008 */
[----:B------:R-:W-:-:S08]  /*2760*/  DMUL R26, R8, R8 ;  /* 0x00000008081a7228 */ /* 0x000fd00000000000 */
[----:B------:R-:W-:Y:S01]  /*2770*/  DFMA R20, R26, UR6, R22 ;  /* 0x000000061a147c2b */ /* 0x000fe20008000016 */
        /* <DEDUP_REMOVED lines=10> */
[----:B------:R-:W-:Y:S01]  /*2820*/  UMOV UR7, 0x3f624924 ;  /* 0x3f62492400077882 */ /* 0x000fe20000000000 */
[----:B------:R-:W-:-:S05]  /*2830*/  DADD R20, R10, -R8 ;  /* 0x000000000a147229 */ /* 0x000fca0000000808 */
[----:B------:R-:W-:Y:S01]  /*2840*/  DFMA R22, R26, R22, UR6 ;  /* 0x000000061a167e2b */ /* 0x000fe20008000016 */
[----:B------:R-:W-:Y:S01]  /*2850*/  UMOV UR6, 0x99999dfb ;  /* 0x99999dfb00067882 */ /* 0x000fe20000000000 */
[----:B------:R-:W-:Y:S01]  /*2860*/  UMOV UR7, 0x3f899999 ;  /* 0x3f89999900077882 */ /* 0x000fe20000000000 */
[----:B------:R-:W-:-:S05]  /*2870*/  DADD R20, R20, R20 ;  /* 0x0000000014147229 */ /* 0x000fca0000000014 */
[----:B------:R-:W-:Y:S01]  /*2880*/  DFMA R22, R26, R22, UR6 ;  /* 0x000000061a167e2b */ /* 0x000fe20008000016 */
[----:B------:R-:W-:Y:S01]  /*2890*/  UMOV UR6, 0x55555555 ;  /* 0x5555555500067882 */ /* 0x000fe20000000000 */
[----:B------:R-:W-:Y:S01]  /*28a0*/  UMOV UR7, 0x3fb55555 ;  /* 0x3fb5555500077882 */ /* 0x000fe20000000000 */
[----:B------:R-:W-:-:S05]  /*28b0*/  DFMA R20, R10, -R8, R20 ;  /* 0x800000080a14722b */ /* 0x000fca0000000014 */
[----:B------:R-:W-:-:S03]  /*28c0*/  DFMA R10, R26, R22, UR6 ;  /* 0x000000061a0a7e2b */ /* 0x000fc60008000016 */
[----:B------:R-:W-:Y:S02]  /*28d0*/  DMUL R16, R16, R20 ;  /* 0x0000001410107228 */ /* 0x000fe40000000000 */
[----:B------:R-:W-:-:S03]  /*28e0*/  DMUL R20, R8, R8 ;  /* 0x0000000808147228 */ /* 0x000fc60000000000 */
[----:B------:R-:W-:Y:S01]  /*28f0*/  DADD R24, -R10, UR6 ;  /* 0x000000060a187e29 */ /* 0x000fe20008000100 */
[----:B------:R-:W-:Y:S01]  /*2900*/  UMOV UR6, 0xb9e7b0 ;  /* 0x00b9e7b000067882 */ /* 0x000fe20000000000 */
[----:B------:R-:W-:-:S03]  /*2910*/  UMOV UR7, 0x3c46a4cb ;  /* 0x3c46a4cb00077882 */ /* 0x000fc60000000000 */
[----:B------:R-:W-:-:S03]  /*2920*/  DMUL R28, R8, R20 ;  /* 0x00000014081c7228 */ /* 0x000fc60000000000 */
[----:B------:R-:W-:Y:S02]  /*2930*/  DFMA R22, R26, R22, R24 ;  /* 0x000000161a16722b */ /* 0x000fe40000000018 */
[----:B------:R-:W-:Y:S01]  /*2940*/  DFMA R24, R8, R8, -R20 ;  /* 0x000000080818722b */ /* 0x000fe20000000814 */
[----:B------:R-:W-:Y:S02]  /*2950*/  VIADD R27, R17, 0x100000 ;  /* 0x00100000111b7836 */ /* 0x000fe40000000000 */
[----:B------:R-:W-:-:S06]  /*2960*/  IMAD.MOV.U32 R26, RZ, RZ, R16 ;  /* 0x000000ffff1a7224 */ /* 0x000fcc00078e0010 */
[----:B------:R-:W-:Y:S02]  /*2970*/  DFMA R24, R8, R26, R24 ;  /* 0x0000001a0818722b */ /* 0x000fe40000000018 */
[----:B------:R-:W-:Y:S01]  /*2980*/  DADD R26, R22, -UR6 ;  /* 0x80000006161a7e29 */ /* 0x000fe20008000000 */
[----:B------:R-:W-:Y:S01]  /*2990*/  UMOV UR6, 0x80000000 ;  /* 0x8000000000067882 */ /* 0x000fe20000000000 */
[----:B------:R-:W-:Y:S01]  /*29a0*/  DFMA R22, R8, R20, -R28 ;  /* 0x000000140816722b */ /* 0x000fe2000000081c */
[----:B------:R-:W-:Y:S02]  /*29b0*/  UMOV UR7, 0x43300000 ;  /* 0x4330000000077882 */ /* 0x000fe40000000000 */
[----:B------:R-:W-:Y:S01]  /*29c0*/  DADD R6, R6, -UR6 ;  /* 0x8000000606067e29 */ /* 0x000fe20008000000 */
[----:B------:R-:W-:Y:S01]  /*29d0*/  UMOV UR6, 0xfefa39ef ;  /* 0xfefa39ef00067882 */ /* 0x000fe20000000000 */
[----:B------:R-:W-:-:S03]  /*29e0*/  UMOV UR7, 0x3fe62e42 ;  /* 0x3fe62e4200077882 */ /* 0x000fc60000000000 */
[----:B------:R-:W-:Y:S02]  /*29f0*/  DFMA R22, R16, R20, R22 ;  /* 0x000000141016722b */ /* 0x000fe40000000016 */
[----:B------:R-:W-:-:S06]  /*2a00*/  DADD R20, R10, R26 ;  /* 0x000000000a147229 */ /* 0x000fcc000000001a */
[----:B------:R-:W-:Y:S02]  /*2a10*/  DFMA R22, R8, R24, R22 ;  /* 0x000000180816722b */ /* 0x000fe40000000016 */
[----:B------:R-:W-:Y:S02]  /*2a20*/  DADD R24, R10, -R20 ;  /* 0x000000000a187229 */ /* 0x000fe40000000814 */
[----:B------:R-:W-:-:S06]  /*2a30*/  DMUL R10, R20, R28 ;  /* 0x0000001c140a7228 */ /* 0x000fcc0000000000 */
[----:B------:R-:W-:Y:S02]  /*2a40*/  DADD R26, R26, R24 ;  /* 0x000000001a1a7229 */ /* 0x000fe40000000018 */
[----:B------:R-:W-:-:S08]  /*2a50*/  DFMA R24, R20, R28, -R10 ;  /* 0x0000001c1418722b */ /* 0x000fd0000000080a */
[----:B------:R-:W-:-:S08]  /*2a60*/  DFMA R22, R20, R22, R24 ;  /* 0x000000161416722b */ /* 0x000fd00000000018 */
[----:B------:R-:W-:-:S08]  /*2a70*/  DFMA R26, R26, R28, R22 ;  /* 0x0000001c1a1a722b */ /* 0x000fd00000000016 */
[----:B------:R-:W-:-:S08]  /*2a80*/  DADD R22, R10, R26 ;  /* 0x000000000a167229 */ /* 0x000fd0000000001a */
[--C-:B------:R-:W-:Y:S02]  /*2a90*/  DADD R20, R8, R22.reuse ;  /* 0x0000000008147229 */ /* 0x100fe40000000016 */
[----:B------:R-:W-:-:S06]  /*2aa0*/  DADD R10, R10, -R22 ;  /* 0x000000000a0a7229 */ /* 0x000fcc0000000816 */
[----:B------:R-:W-:Y:S02]  /*2ab0*/  DADD R8, R8, -R20 ;  /* 0x0000000008087229 */ /* 0x000fe40000000814 */
[----:B------:R-:W-:-:S06]  /*2ac0*/  DADD R10, R26, R10 ;  /* 0x000000001a0a7229 */ /* 0x000fcc000000000a */
[----:B------:R-:W-:-:S08]  /*2ad0*/  DADD R8, R22, R8 ;  /* 0x0000000016087229 */ /* 0x000fd00000000008 */
[----:B------:R-:W-:-:S08]  /*2ae0*/  DADD R8, R10, R8 ;  /* 0x000000000a087229 */ /* 0x000fd00000000008 */
[----:B------:R-:W-:-:S08]  /*2af0*/  DADD R16, R16, R8 ;  /* 0x0000000010107229 */ /* 0x000fd00000000008 */
[----:B------:R-:W-:-:S08]  /*2b00*/  DADD R8, R20, R16 ;  /* 0x0000000014087229 */ /* 0x000fd00000000010 */
[--C-:B------:R-:W-:Y:S02]  /*2b10*/  DFMA R4, R6, UR6, R8.reuse ;  /* 0x0000000606047c2b */ /* 0x100fe40008000008 */
[----:B------:R-:W-:-:S06]  /*2b20*/  DADD R20, R20, -R8 ;  /* 0x0000000014147229 */ /* 0x000fcc0000000808 */
[----:B------:R-:W-:Y:S02]  /*2b30*/  DFMA R10, R6, -UR6, R4 ;  /* 0x80000006060a7c2b */ /* 0x000fe40008000004 */
[----:B------:R-:W-:-:S06]  /*2b40*/  DADD R20, R16, R20 ;  /* 0x0000000010147229 */ /* 0x000fcc0000000014 */
[----:B------:R-:W-:-:S08]  /*2b50*/  DADD R10, -R8, R10 ;  /* 0x00000000080a7229 */ /* 0x000fd0000000010a */
[----:B------:R-:W-:-:S08]  /*2b60*/  DADD R10, R20, -R10 ;  /* 0x00000000140a7229 */ /* 0x000fd0000000080a */
[----:B------:R-:W-:Y:S01]  /*2b70*/  DFMA R10, R6, UR8, R10 ;  /* 0x00000008060a7c2b */ /* 0x000fe2000800000a */
[----:B------:R-:W-:Y:S01]  /*2b80*/  UMOV UR8, 0x10b630a9 ;  /* 0x10b630a900087882 */ /* 0x000fe20000000000 */
[----:B------:R-:W-:-:S06]  /*2b90*/  UMOV UR9, 0x400be0e4 ;  /* 0x400be0e400097882 */ /* 0x000fcc0000000000 */
[----:B------:R-:W-:-:S08]  /*2ba0*/  DADD R6, R4, R10 ;  /* 0x0000000004067229 */ /* 0x000fd0000000000a */
[----:B------:R-:W-:Y:S02]  /*2bb0*/  DADD R8, R4, -R6 ;  /* 0x0000000004087229 */ /* 0x000fe40000000806 */
[----:B------:R-:W-:-:S06]  /*2bc0*/  DMUL R4, R6, UR8 ;  /* 0x0000000806047c28 */ /* 0x000fcc0008000000 */
[----:B------:R-:W-:Y:S02]  /*2bd0*/  DADD R10, R10, R8 ;  /* 0x000000000a0a7229 */ /* 0x000fe40000000008 */
[----:B------:R-:W-:Y:S01]  /*2be0*/  DFMA R6, R6, UR8, -R4 ;  /* 0x0000000806067c2b */ /* 0x000fe20008000804 */
[----:B------:R-:W-:Y:S02]  /*2bf0*/  IMAD.MOV.U32 R8, RZ, RZ, 0x652b82fe ;  /* 0x652b82feff087424 */ /* 0x000fe400078e00ff */
[----:B------:R-:W-:-:S05]  /*2c00*/  IMAD.MOV.U32 R9, RZ, RZ, 0x3ff71547 ;  /* 0x3ff71547ff097424 */ /* 0x000fca00078e00ff */
[----:B------:R-:W-:-:S08]  /*2c10*/  DFMA R10, R10, UR8, R6 ;  /* 0x000000080a0a7c2b */ /* 0x000fd00008000006 */
[----:B------:R-:W-:-:S08]  /*2c20*/  DADD R6, R4, R10 ;  /* 0x0000000004067229 */ /* 0x000fd0000000000a */
[----:B------:R-:W-:Y:S02]  /*2c30*/  DFMA R8, R6, R8, 6.75539944105574400000e+15 ;  /* 0x433800000608742b */ /* 0x000fe40000000008 */
[----:B------:R-:W-:Y:S01]  /*2c40*/  FSETP.GEU.AND P0, PT, |R7|, 4.1917929649353027344, PT ;  /* 0x4086232b0700780b */ /* 0x000fe20003f0e200 */
[----:B------:R-:W-:-:S05]  /*2c50*/  DADD R4, R4, -R6 ;  /* 0x0000000004047229 */ /* 0x000fca0000000806 */
[----:B------:R-:W-:-:S03]  /*2c60*/  DADD R16, R8, -6.75539944105574400000e+15 ;  /* 0xc338000008107429 */ /* 0x000fc60000000000 */
[----:B------:R-:W-:-:S05]  /*2c70*/  DADD R10, R10, R4 ;  /* 0x000000000a0a7229 */ /* 0x000fca0000000004 */
[----:B------:R-:W-:Y:S01]  /*2c80*/  DFMA R20, R16, -UR6, R6 ;  /* 0x8000000610147c2b */ /* 0x000fe20008000006 */
[----:B------:R-:W-:Y:S01]  /*2c90*/  UMOV UR6, 0x3b39803f ;  /* 0x3b39803f00067882 */ /* 0x000fe20000000000 */
[----:B------:R-:W-:-:S06]  /*2ca0*/  UMOV UR7, 0x3c7abc9e ;  /* 0x3c7abc9e00077882 */ /* 0x000fcc0000000000 */
[----:B------:R-:W-:Y:S01]  /*2cb0*/  DFMA R16, R16, -UR6, R20 ;  /* 0x8000000610107c2b */ /* 0x000fe20008000014 */
[----:B------:R-:W-:Y:S01]  /*2cc0*/  UMOV UR6, 0x69ce2bdf ;  /* 0x69ce2bdf00067882 */ /* 0x000fe20000000000 */
[----:B------:R-:W-:Y:S01]  /*2cd0*/  IMAD.MOV.U32 R20, RZ, RZ, -0x35dec16 ;  /* 0xfca213eaff147424 */ /* 0x000fe200078e00ff */
[----:B------:R-:W-:Y:S01]  /*2ce0*/  UMOV UR7, 0x3e5ade15 ;  /* 0x3e5ade1500077882 */ /* 0x000fe20000000000 */
[----:B------:R-:W-:-:S06]  /*2cf0*/  IMAD.MOV.U32 R21, RZ, RZ, 0x3e928af3 ;  /* 0x3e928af3ff157424 */ /* 0x000fcc00078e00ff */
        /* <DEDUP_REMOVED lines=25> */
[----:B------:R-:W-:-:S08]  /*2e90*/  DFMA R20, R16, R20, 1 ;  /* 0x3ff000001014742b */ /* 0x000fd00000000014 */
[----:B------:R-:W-:-:S10]  /*2ea0*/  DFMA R16, R16, R20, 1 ;  /* 0x3ff000001010742b */ /* 0x000fd40000000014 */
[----:B------:R-:W-:Y:S01]  /*2eb0*/  IMAD R5, R8, 0x100000, R17 ;  /* 0x0010000008057824 */ /* 0x000fe200078e0211 */
[----:B------:R-:W-:Y:S01]  /*2ec0*/  MOV R4, R16 ;  /* 0x0000001000047202 */ /* 0x000fe20000000f00 */
[----:B------:R-:W-:Y:S06]  /*2ed0*/  @!P0 BRA `(.L_x_47) ;  /* 0x0000000000308947 */ /* 0x000fec0003800000 */
[----:B------:R-:W-:Y:S01]  /*2ee0*/  FSETP.GEU.AND P1, PT, |R7|, 4.2275390625, PT ;  /* 0x408748000700780b */ /* 0x000fe20003f2e200 */
[C---:B------:R-:W-:Y:S02]  /*2ef0*/  DADD R20, R6.reuse, +INF ;  /* 0x7ff0000006147429 */ /* 0x040fe40000000000 */
[----:B------:R-:W-:-:S08]  /*2f00*/  DSETP.GEU.AND P0, PT, R6, RZ, PT ;  /* 0x000000ff0600722a */ /* 0x000fd00003f0e000 */
[----:B------:R-:W-:Y:S02]  /*2f10*/  FSEL R5, R21, RZ, P0 ;  /* 0x000000ff15057208 */ /* 0x000fe40000000000 */
[----:B------:R-:W-:-:S04]  /*2f20*/  @!P1 LEA.HI R4, R8, R8, RZ, 0x1 ;  /* 0x0000000808049211 */ /* 0x000fc800078f08ff */
[----:B------:R-:W-:Y:S02]  /*2f30*/  @!P1 SHF.R.S32.HI R7, RZ, 0x1, R4 ;  /* 0x00000001ff079819 */ /* 0x000fe40000011404 */
[----:B------:R-:W-:-:S03]  /*2f40*/  FSEL R4, R20, RZ, P0 ;  /* 0x000000ff14047208 */ /* 0x000fc60000000000 */
[----:B------:R-:W-:Y:S02]  /*2f50*/  @!P1 IMAD.IADD R6, R8, 0x1, -R7 ;  /* 0x0000000108069824 */ /* 0x000fe400078e0a07 */
[----:B------:R-:W-:-:S03]  /*2f60*/  @!P1 IMAD R17, R7, 0x100000, R17 ;  /* 0x0010000007119824 */ /* 0x000fc600078e0211 */
[----:B------:R-:W-:Y:S01]  /*2f70*/  @!P1 LEA R7, R6, 0x3ff00000, 0x14 ;  /* 0x3ff0000006079811 */ /* 0x000fe200078ea0ff */
[----:B------:R-:W-:-:S06]  /*2f80*/  @!P1 IMAD.MOV.U32 R6, RZ, RZ, RZ ;  /* 0x000000ffff069224 */ /* 0x000fcc00078e00ff */
[----:B------:R-:W-:-:S11]  /*2f90*/  @!P1 DMUL R4, R16, R6 ;  /* 0x0000000610049228 */ /* 0x000fd60000000000 */
.L_x_47:
[----:B------:R-:W-:Y:S02]  /*2fa0*/  DFMA R10, R10, R4, R4 ;  /* 0x000000040a0a722b */ /* 0x000fe40000000004 */
[----:B------:R-:W-:-:S08]  /*2fb0*/  DSETP.NEU.AND P0, PT, |R4|, +INF , PT ;  /* 0x7ff000000400742a */ /* 0x000fd00003f0d200 */
[----:B------:R-:W-:Y:S01]  /*2fc0*/  FSEL R6, R4, R10, !P0 ;  /* 0x0000000a04067208 */ /* 0x000fe20004000000 */
[----:B------:R-:W-:Y:S01]  /*2fd0*/  IMAD.MOV.U32 R4, RZ, RZ, R18 ;  /* 0x000000ffff047224 */ /* 0x000fe200078e0012 */
[----:B------:R-:W-:Y:S01]  /*2fe0*/  FSEL R10, R5, R11, !P0 ;  /* 0x0000000b050a7208 */ /* 0x000fe20004000000 */
[----:B------:R-:W-:-:S04]  /*2ff0*/  IMAD.MOV.U32 R5, RZ, RZ, 0x0 ;  /* 0x00000000ff057424 */ /* 0x000fc800078e00ff */
[----:B------:R-:W-:Y:S05]  /*3000*/  RET.REL.NODEC R4 `(_Z11borderfunc2PfS_S_S_Piiffffff11Kathodparam) ;  /* 0xffffffcc04fc7950 */ /* 0x000fea0003c3ffff */
        .type           $_Z11borderfunc2PfS_S_S_Piiffffff11Kathodparam$__internal_trig_reduction_slowpathd,@function
        .size           $_Z11borderfunc2PfS_S_S_Piiffffff11Kathodparam$__internal_trig_reduction_slowpathd,(.L_x_113 - $_Z11borderfunc2PfS_S_S_Piiffffff11Kathodparam$__internal_trig_reduction_slowpathd)
$_Z11borderfunc2PfS_S_S_Piiffffff11Kathodparam$__internal_trig_reduction_slowpathd:
[--C-:B------:R-:W-:Y:S01]  /*3010*/  SHF.R.U32.HI R10, RZ, 0x14, R5.reuse ;  /* 0x00000014ff0a7819 */ /* 0x100fe20000011605 */
[----:B------:R-:W-:Y:S02]  /*3020*/  IMAD.MOV.U32 R6, RZ, RZ, R4 ;  /* 0x000000ffff067224 */ /* 0x000fe400078e0004 */
[----:B------:R-:W-:Y:S01]  /*3030*/  IMAD.MOV.U32 R13, RZ, RZ, R5 ;  /* 0x000000ffff0d7224 */ /* 0x000fe200078e0005 */
[----:B------:R-:W-:Y:S01]  /*3040*/  LOP3.LUT R0, R10, 0x7ff, RZ, 0xc0, !PT ;  /* 0x000007ff0a007812 */ /* 0x000fe200078ec0ff */
[----:B------:R-:W-:-:S03]  /*3050*/  IMAD.MOV.U32 R7, RZ, RZ, RZ ;  /* 0x000000ffff077224 */ /* 0x000fc600078e00ff */
[----:B------:R-:W-:-:S13]  /*3060*/  ISETP.NE.AND P0, PT, R0, 0x7ff, PT ;  /* 0x000007ff0000780c */ /* 0x000fda0003f05270 */
[----:B------:R-:W-:Y:S05]  /*3070*/  @!P0 BRA `(.L_x_48) ;  /* 0x00000008004c8947 */ /* 0x000fea0003800000 */
[----:B------:R-:W-:Y:S01]  /*3080*/  VIADD R0, R0, 0xfffffc00 ;  /* 0xfffffc0000007836 */ /* 0x000fe20000000000 */
[----:B------:R-:W-:Y:S01]  /*3090*/  BSSY.RECONVERGENT B3, `(.L_x_49) ;  /* 0x0000030000037945 */ /* 0x000fe20003800200 */
[----:B------:R-:W-:Y:S01]  /*30a0*/  IMAD.MOV.U32 R15, RZ, RZ, R5 ;  /* 0x000000ffff0f7224 */ /* 0x000fe200078e0005 */
[----:B------:R-:W-:Y:S02]  /*30b0*/  CS2R R8, SRZ ;  /* 0x0000000000087805 */ /* 0x000fe4000001ff00 */
[----:B------:R-:W-:Y:S02]  /*30c0*/  SHF.R.U32.HI R17, RZ, 0x6, R0 ;  /* 0x00000006ff117819 */ /* 0x000fe40000011600 */
[----:B------:R-:W-:Y:S02]  /*30d0*/  ISETP.GE.U32.AND P0, PT, R0, 0x80, PT ;  /* 0x000000800000780c */ /* 0x000fe40003f06070 */
[C---:B------:R-:W-:Y:S02]  /*30e0*/  IADD3 R0, PT, PT, -R17.reuse, 0x13, RZ ;  /* 0x0000001311007810 */ /* 0x040fe40007ffe1ff */
[----:B------:R-:W-:-:S02]  /*30f0*/  IADD3 R11, PT, PT, -R17, 0xf, RZ ;  /* 0x0000000f110b7810 */ /* 0x000fc40007ffe1ff */
[----:B------:R-:W-:-:S04]  /*3100*/  SEL R0, R0, 0x12, P0 ;  /* 0x0000001200007807 */ /* 0x000fc80000000000 */
[----:B------:R-:W-:-:S13]  /*3110*/  ISETP.GE.AND P0, PT, R11, R0, PT ;  /* 0x000000000b00720c */ /* 0x000fda0003f06270 */
[----:B------:R-:W-:Y:S05]  /*3120*/  @P0 BRA `(.L_x_50) ;  /* 0x0000000000980947 */ /* 0x000fea0003800000 */
[----:B------:R-:W0:Y:S01]  /*3130*/  LDC.64 R4, c[0x0][0x358] ;  /* 0x0000d600ff047b82 */ /* 0x000e220000000a00 */
[C---:B------:R-:W-:Y:S01]  /*3140*/  SHF.L.U64.HI R21, R6.reuse, 0xb, R13 ;  /* 0x0000000b06157819 */ /* 0x040fe2000001020d */
[----:B------:R-:W-:Y:S01]  /*3150*/  BSSY.RECONVERGENT B4, `(.L_x_51) ;  /* 0x0000022000047945 */ /* 0x000fe20003800200 */
[----:B------:R-:W-:Y:S01]  /*3160*/  IMAD.SHL.U32 R13, R6, 0x800, RZ ;  /* 0x00000800060d7824 */ /* 0x000fe200078e00ff */
[----:B------:R-:W-:Y:S01]  /*3170*/  IADD3 R18, PT, PT, RZ, -R17, -R0 ;  /* 0x80000011ff127210 */ /* 0x000fe20007ffe800 */
[----:B------:R-:W-:Y:S01]  /*3180*/  IMAD.MOV.U32 R20, RZ, RZ, RZ ;  /* 0x000000ffff147224 */ /* 0x000fe200078e00ff */
[----:B------:R-:W-:Y:S02]  /*3190*/  CS2R R8, SRZ ;  /* 0x0000000000087805 */ /* 0x000fe4000001ff00 */
[----:B------:R-:W-:-:S07]  /*31a0*/  LOP3.LUT R21, R21, 0x80000000, RZ, 0xfc, !PT ;  /* 0x8000000015157812 */ /* 0x000fce00078efcff */
.L_x_52:
[----:B------:R-:W1:Y:S01]  /*31b0*/  LDC.64 R6, c[0x4][RZ] ;  /* 0x01000000ff067b82 */ /* 0x000e620000000a00 */
[----:B0-----:R-:W-:Y:S02]  /*31c0*/  R2UR UR6, R4 ;  /* 0x00000000040672ca */ /* 0x001fe400000e0000 */
[----:B------:R-:W-:Y:S01]  /*31d0*/  R2UR UR7, R5 ;  /* 0x00000000050772ca */ /* 0x000fe200000e0000 */
[----:B-1----:R-:W-:-:S12]  /*31e0*/  IMAD.WIDE R6, R11, 0x8, R6 ;  /* 0x000000080b067825 */ /* 0x002fd800078e0206 */
[----:B------:R-:W2:Y:S01]  /*31f0*/  LDG.E.64.CONSTANT R6, desc[UR6][R6.64] ;  /* 0x0000000606067981 */ /* 0x000ea2000c1e9b00 */
[----:B------:R-:W-:Y:S02]  /*3200*/  VIADD R18, R18, 0x1 ;  /* 0x0000000112127836 */ /* 0x000fe40000000000 */
[----:B------:R-:W-:Y:S02]  /*3210*/  VIADD R11, R11, 0x1 ;  /* 0x000000010b0b7836 */ /* 0x000fe40000000000 */
[----:B--2---:R-:W-:-:S04]  /*3220*/  IMAD.WIDE.U32 R8, P2, R6, R13, R8 ;  /* 0x0000000d06087225 */ /* 0x004fc80007840008 */
[----:B------:R-:W-:Y:S02]  /*3230*/  IMAD R23, R6, R21, RZ ;  /* 0x0000001506177224 */ /* 0x000fe400078e02ff */
[CC--:B------:R-:W-:Y:S02]  /*3240*/  IMAD R22, R7.reuse, R13.reuse, RZ ;  /* 0x0000000d07167224 */ /* 0x0c0fe400078e02ff */
[----:B------:R-:W-:Y:S01]  /*3250*/  IMAD.HI.U32 R25, R7, R13, RZ ;  /* 0x0000000d07197227 */ /* 0x000fe200078e00ff */
[----:B------:R-:W-:-:S03]  /*3260*/  IADD3 R9, P0, PT, R23, R9, RZ ;  /* 0x0000000917097210 */ /* 0x000fc60007f1e0ff */
[----:B------:R-:W-:Y:S01]  /*3270*/  IMAD R23, R20, 0x8, R1 ;  /* 0x0000000814177824 */ /* 0x000fe200078e0201 */
[----:B------:R-:W-:Y:S01]  /*3280*/  IADD3 R9, P1, PT, R22, R9, RZ ;  /* 0x0000000916097210 */ /* 0x000fe20007f3e0ff */
[----:B------:R-:W-:-:S04]  /*3290*/  IMAD.HI.U32 R22, R6, R21, RZ ;  /* 0x0000001506167227 */ /* 0x000fc800078e00ff */
[----:B------:R0:W-:Y:S01]  /*32a0*/  STL.64 [R23], R8 ;  /* 0x0000000817007387 */ /* 0x0001e20000100a00 */
[----:B------:R-:W-:Y:S01]  /*32b0*/  IADD3.X R6, PT, PT, R22, RZ, RZ, P2, !PT ;  /* 0x000000ff16067210 */ /* 0x000fe200017fe4ff */
[----:B------:R-:W-:-:S03]  /*32c0*/  IMAD.HI.U32 R22, R7, R21, RZ ;  /* 0x0000001507167227 */ /* 0x000fc600078e00ff */
[----:B------:R-:W-:Y:S01]  /*32d0*/  IADD3.X R6, P0, PT, R25, R6, RZ, P0, !PT ;  /* 0x0000000619067210 */ /* 0x000fe2000071e4ff */
[----:B------:R-:W-:Y:S02]  /*32e0*/  IMAD R7, R7, R21, RZ ;  /* 0x0000001507077224 */ /* 0x000fe400078e02ff */
[----:B------:R-:W-:-:S03]  /*32f0*/  VIADD R20, R20, 0x1 ;  /* 0x0000000114147836 */ /* 0x000fc60000000000 */
[----:B------:R-:W-:Y:S01]  /*3300*/  IADD3.X R7, P1, PT, R7, R6, RZ, P1, !PT ;  /* 0x0000000607077210 */ /* 0x000fe20000f3e4ff */
[----:B------:R-:W-:Y:S01]  /*3310*/  IMAD.X R6, RZ, RZ, R22, P0 ;  /* 0x000000ffff067224 */ /* 0x000fe200000e0616 */
[----:B------:R-:W-:-:S03]  /*3320*/  ISETP.NE.AND P0, PT, R18, -0xf, PT ;  /* 0xfffffff11200780c */ /* 0x000fc60003f05270 */
[----:B------:R-:W-:Y:S02]  /*3330*/  IMAD.X R6, RZ, RZ, R6, P1 ;  /* 0x000000ffff067224 */ /* 0x000fe400008e0606 */
[----:B0-----:R-:W-:Y:S02]  /*3340*/  IMAD.MOV.U32 R8, RZ, RZ, R7 ;  /* 0x000000ffff087224 */ /* 0x001fe400078e0007 */
[----:B------:R-:W-:-:S06]  /*3350*/  IMAD.MOV.U32 R9, RZ, RZ, R6 ;  /* 0x000000ffff097224 */ /* 0x000fcc00078e0006 */
[----:B------:R-:W-:Y:S05]  /*3360*/  @P0 BRA `(.L_x_52) ;  /* 0xfffffffc00900947 */ /* 0x000fea000383ffff */
[----:B------:R-:W-:Y:S05]  /*3370*/  BSYNC.RECONVERGENT B4 ;  /* 0x0000000000047941 */ /* 0x000fea0003800200 */
.L_x_51:
[----:B------:R-:W-:-:S07]  /*3380*/  IMAD.MOV.U32 R11, RZ, RZ, R0 ;  /* 0x000000ffff0b7224 */ /* 0x000fce00078e0000 */
.L_x_50:
[----:B------:R-:W-:Y:S05]  /*3390*/  BSYNC.RECONVERGENT B3 ;  /* 0x0000000000037941 */ /* 0x000fea0003800200 */
.L_x_49:
[----:B------:R-:W-:Y:S01]  /*33a0*/  LOP3.LUT P0, R27, R10, 0x3f, RZ, 0xc0, !PT ;  /* 0x0000003f0a1b7812 */ /* 0x000fe2000780c0ff */
[----:B------:R-:W-:-:S04]  /*33b0*/  IMAD.IADD R0, R17, 0x1, R11 ;  /* 0x0000000111007824 */ /* 0x000fc800078e020b */
[----:B------:R-:W-:-:S05]  /*33c0*/  IMAD.U32 R29, R0, 0x8, R1 ;  /* 0x00000008001d7824 */ /* 0x000fca00078e0001 */
[----:B------:R0:W-:Y:S04]  /*33d0*/  STL.64 [R29+-0x78], R8 ;  /* 0xffff88081d007387 */ /* 0x0001e80000100a00 */
[----:B------:R-:W2:Y:S04]  /*33e0*/  @P0 LDL.64 R20, [R1+0x8] ;  /* 0x0000080001140983 */ /* 0x000ea80000100a00 */
[----:B------:R-:W3:Y:S04]  /*33f0*/  LDL.64 R6, [R1+0x10] ;  /* 0x0000100001067983 */ /* 0x000ee80000100a00 */
[----:B------:R-:W4:Y:S01]  /*3400*/  LDL.64 R4, [R1+0x18] ;  /* 0x0000180001047983 */ /* 0x000f220000100a00 */
[----:B------:R-:W-:Y:S01]  /*3410*/  @P0 LOP3.LUT R10, R10, 0x3f, RZ, 0xc, !PT ;  /* 0x0000003f0a0a0812 */ /* 0x000fe200078e0cff */
[----:B------:R-:W-:Y:S01]  /*3420*/  BSSY.RECONVERGENT B3, `(.L_x_53) ;  /* 0x0000034000037945 */ /* 0x000fe20003800200 */
[----:B--2---:R-:W-:-:S02]  /*3430*/  @P0 SHF.R.U64 R11, R20, 0x1, R21 ;  /* 0x00000001140b0819 */ /* 0x004fc40000001215 */
[----:B------:R-:W-:Y:S02]  /*3440*/  @P0 SHF.R.U32.HI R13, RZ, 0x1, R21 ;  /* 0x00000001ff0d0819 */ /* 0x000fe40000011615 */
[CC--:B---3--:R-:W-:Y:S02]  /*3450*/  @P0 SHF.L.U32 R17, R6.reuse, R27.reuse, RZ ;  /* 0x0000001b06110219 */ /* 0x0c8fe400000006ff */
[----:B------:R-:W-:Y:S02]  /*3460*/  @P0 SHF.R.U64 R0, R11, R10, R13 ;  /* 0x0000000a0b000219 */ /* 0x000fe4000000120d */
[--C-:B------:R-:W-:Y:S02]  /*3470*/  @P0 SHF.R.U32.HI R25, RZ, 0x1, R7.reuse ;  /* 0x00000001ff190819 */ /* 0x100fe40000011607 */
[C-C-:B------:R-:W-:Y:S02]  /*3480*/  @P0 SHF.R.U64 R23, R6.reuse, 0x1, R7.reuse ;  /* 0x0000000106170819 */ /* 0x140fe40000001207 */
[----:B------:R-:W-:-:S02]  /*3490*/  @P0 SHF.L.U64.HI R21, R6, R27, R7 ;  /* 0x0000001b06150219 */ /* 0x000fc40000010207 */
[----:B0-----:R-:W-:Y:S02]  /*34a0*/  @P0 SHF.R.U32.HI R8, RZ, R10, R13 ;  /* 0x0000000aff080219 */ /* 0x001fe4000001160d */
[----:B------:R-:W-:Y:S02]  /*34b0*/  @P0 LOP3.LUT R6, R17, R0, RZ, 0xfc, !PT ;  /* 0x0000000011060212 */ /* 0x000fe400078efcff */
[-C--:B----4-:R-:W-:Y:S02]  /*34c0*/  @P0 SHF.L.U32 R9, R4, R27.reuse, RZ ;  /* 0x0000001b04090219 */ /* 0x090fe400000006ff */
[----:B------:R-:W-:Y:S02]  /*34d0*/  @P0 SHF.R.U64 R18, R23, R10, R25 ;  /* 0x0000000a17120219 */ /* 0x000fe40000001219 */
[----:B------:R-:W-:Y:S01]  /*34e0*/  @P0 LOP3.LUT R7, R21, R8, RZ, 0xfc, !PT ;  /* 0x0000000815070212 */ /* 0x000fe200078efcff */
[----:B------:R-:W-:Y:S01]  /*34f0*/  IMAD.SHL.U32 R8, R6, 0x4, RZ ;  /* 0x0000000406087824 */ /* 0x000fe200078e00ff */
[----:B------:R-:W-:-:S02]  /*3500*/  @P0 SHF.L.U64.HI R27, R4, R27, R5 ;  /* 0x0000001b041b0219 */ /* 0x000fc40000010205 */
[----:B------:R-:W-:Y:S02]  /*3510*/  @P0 LOP3.LUT R4, R9, R18, RZ, 0xfc, !PT ;  /* 0x0000001209040212 */ /* 0x000fe400078efcff */
[----:B------:R-:W-:Y:S02]  /*3520*/  @P0 SHF.R.U32.HI R10, RZ, R10, R25 ;  /* 0x0000000aff0a0219 */ /* 0x000fe40000011619 */
[----:B------:R-:W-:Y:S02]  /*3530*/  SHF.L.U64.HI R18, R6, 0x2, R7 ;  /* 0x0000000206127819 */ /* 0x000fe40000010207 */
[----:B------:R-:W-:Y:S02]  /*3540*/  @P0 LOP3.LUT R5, R27, R10, RZ, 0xfc, !PT ;  /* 0x0000000a1b050212 */ /* 0x000fe400078efcff */
[----:B------:R-:W-:Y:S02]  /*3550*/  SHF.L.W.U32.HI R7, R7, 0x2, R4 ;  /* 0x0000000207077819 */ /* 0x000fe40000010e04 */
[----:B------:R-:W-:-:S02]  /*3560*/  IADD3 RZ, P0, PT, RZ, -R8, RZ ;  /* 0x80000008ffff7210 */ /* 0x000fc40007f1e0ff */
[----:B------:R-:W-:Y:S02]  /*3570*/  LOP3.LUT R0, RZ, R18, RZ, 0x33, !PT ;  /* 0x00000012ff007212 */ /* 0x000fe400078e33ff */
[----:B------:R-:W-:Y:S02]  /*3580*/  SHF.L.W.U32.HI R4, R4, 0x2, R5 ;  /* 0x0000000204047819 */ /* 0x000fe40000010e05 */
[----:B------:R-:W-:Y:S02]  /*3590*/  LOP3.LUT R6, RZ, R7, RZ, 0x33, !PT ;  /* 0x00000007ff067212 */ /* 0x000fe400078e33ff */
[----:B------:R-:W-:Y:S02]  /*35a0*/  IADD3.X R9, P0, PT, RZ, R0, RZ, P0, !PT ;  /* 0x00000000ff097210 */ /* 0x000fe4000071e4ff */
[----:B------:R-:W-:Y:S02]  /*35b0*/  LOP3.LUT R10, RZ, R4, RZ, 0x33, !PT ;  /* 0x00000004ff0a7212 */ /* 0x000fe400078e33ff */
[----:B------:R-:W-:-:S02]  /*35c0*/  IADD3.X R0, P1, PT, RZ, R6, RZ, P0, !PT ;  /* 0x00000006ff007210 */ /* 0x000fc4000073e4ff */
[----:B------:R-:W-:-:S03]  /*35d0*/  ISETP.GT.U32.AND P2, PT, R7, -0x1, PT ;  /* 0xffffffff0700780c */ /* 0x000fc60003f44070 */
[----:B------:R-:W-:Y:S01]  /*35e0*/  IMAD.X R11, RZ, RZ, R10, P1 ;  /* 0x000000ffff0b7224 */ /* 0x000fe200008e060a */
[----:B------:R-:W-:-:S04]  /*35f0*/  ISETP.GT.AND.EX P0, PT, R4, -0x1, PT, P2 ;  /* 0xffffffff0400780c */ /* 0x000fc80003f04320 */
[----:B------:R-:W-:Y:S02]  /*3600*/  SEL R6, R4, R11, P0 ;  /* 0x0000000b04067207 */ /* 0x000fe40000000000 */
[----:B------:R-:W-:Y:S02]  /*3610*/  SEL R17, R7, R0, P0 ;  /* 0x0000000007117207 */ /* 0x000fe40000000000 */
[----:B------:R-:W-:Y:S02]  /*3620*/  ISETP.NE.U32.AND P1, PT, R6, RZ, PT ;  /* 0x000000ff0600720c */ /* 0x000fe40003f25070 */
[----:B------:R-:W-:Y:S02]  /*3630*/  SEL R11, R18, R9, P0 ;  /* 0x00000009120b7207 */ /* 0x000fe40000000000 */
[----:B------:R-:W-:Y:S02]  /*3640*/  SEL R7, R17, R6, !P1 ;  /* 0x0000000611077207 */ /* 0x000fe40004800000 */
[----:B------:R-:W-:-:S04]  /*3650*/  @!P0 IADD3 R8, PT, PT, -R8, RZ, RZ ;  /* 0x000000ff08088210 */ /* 0x000fc80007ffe1ff */
[----:B------:R-:W0:Y:S02]  /*3660*/  FLO.U32 R7, R7 ;  /* 0x0000000700077300 */ /* 0x000e2400000e0000 */
[C---:B0-----:R-:W-:Y:S02]  /*3670*/  IADD3 R10, PT, PT, -R7.reuse, 0x1f, RZ ;  /* 0x0000001f070a7810 */ /* 0x041fe40007ffe1ff */
[----:B------:R-:W-:-:S03]  /*3680*/  IADD3 R0, PT, PT, -R7, 0x3f, RZ ;  /* 0x0000003f07007810 */ /* 0x000fc60007ffe1ff */
[----:B------:R-:W-:-:S05]  /*3690*/  @P1 IMAD.MOV R0, RZ, RZ, R10 ;  /* 0x000000ffff001224 */ /* 0x000fca00078e020a */
[----:B------:R-:W-:-:S13]  /*36a0*/  ISETP.NE.AND P1, PT, R0, RZ, PT ;  /* 0x000000ff0000720c */ /* 0x000fda0003f25270 */
[----:B------:R-:W-:Y:S05]  /*36b0*/  @!P1 BRA `(.L_x_54) ;  /* 0x0000000000289947 */ /* 0x000fea0003800000 */
[--C-:B------:R-:W-:Y:S02]  /*36c0*/  SHF.R.U64 R9, R8, 0x1, R11.reuse ;  /* 0x0000000108097819 */ /* 0x100fe4000000120b */
[C---:B------:R-:W-:Y:S02]  /*36d0*/  LOP3.LUT R7, R0.reuse, 0x3f, RZ, 0xc0, !PT ;  /* 0x0000003f00077812 */ /* 0x040fe400078ec0ff */
[----:B------:R-:W-:Y:S02]  /*36e0*/  SHF.R.U32.HI R11, RZ, 0x1, R11 ;  /* 0x00000001ff0b7819 */ /* 0x000fe4000001160b */
[----:B------:R-:W-:Y:S02]  /*36f0*/  LOP3.LUT R8, R0, 0x3f, RZ, 0xc, !PT ;  /* 0x0000003f00087812 */ /* 0x000fe400078e0cff */
[CC--:B------:R-:W-:Y:S02]  /*3700*/  SHF.L.U64.HI R13, R17.reuse, R7.reuse, R6 ;  /* 0x00000007110d7219 */ /* 0x0c0fe40000010206 */
[----:B------:R-:W-:-:S02]  /*3710*/  SHF.L.U32 R7, R17, R7, RZ ;  /* 0x0000000711077219 */ /* 0x000fc400000006ff */
[-CC-:B------:R-:W-:Y:S02]  /*3720*/  SHF.R.U64 R6, R9, R8.reuse, R11.reuse ;  /* 0x0000000809067219 */ /* 0x180fe4000000120b */
[----:B------:R-:W-:Y:S02]  /*3730*/  SHF.R.U32.HI R8, RZ, R8, R11 ;  /* 0x00000008ff087219 */ /* 0x000fe4000001160b */
[----:B------:R-:W-:Y:S02]  /*3740*/  LOP3.LUT R17, R7, R6, RZ, 0xfc, !PT ;  /* 0x0000000607117212 */ /* 0x000fe400078efcff */
[----:B------:R-:W-:-:S07]  /*3750*/  LOP3.LUT R6, R13, R8, RZ, 0xfc, !PT ;  /* 0x000000080d067212 */ /* 0x000fce00078efcff */
.L_x_54:
[----:B------:R-:W-:Y:S05]  /*3760*/  BSYNC.RECONVERGENT B3 ;  /* 0x0000000000037941 */ /* 0x000fea0003800200 */
.L_x_53:
[----:B------:R-:W-:-:S04]  /*3770*/  IMAD.WIDE.U32 R10, R17, 0x2168c235, RZ ;  /* 0x2168c235110a7825 */ /* 0x000fc800078e00ff */
[----:B------:R-:W-:Y:S01]  /*3780*/  IMAD.MOV.U32 R8, RZ, RZ, R11 ;  /* 0x000000ffff087224 */ /* 0x000fe200078e000b */
[----:B------:R-:W-:Y:S01]  /*3790*/  IADD3 RZ, P1, PT, R10, R10, RZ ;  /* 0x0000000a0aff7210 */ /* 0x000fe20007f3e0ff */
[----:B------:R-:W-:Y:S02]  /*37a0*/  IMAD.MOV.U32 R9, RZ, RZ, RZ ;  /* 0x000000ffff097224 */ /* 0x000fe400078e00ff */
[----:B------:R-:W-:-:S04]  /*37b0*/  IMAD.HI.U32 R7, R6, -0x36f0255e, RZ ;  /* 0xc90fdaa206077827 */ /* 0x000fc800078e00ff */
[----:B------:R-:W-:-:S04]  /*37c0*/  IMAD.WIDE.U32 R8, R17, -0x36f0255e, R8 ;  /* 0xc90fdaa211087825 */ /* 0x000fc800078e0008 */
[C---:B------:R-:W-:Y:S02]  /*37d0*/  IMAD R11, R6.reuse, -0x36f0255e, RZ ;  /* 0xc90fdaa2060b7824 */ /* 0x040fe400078e02ff */
[----:B------:R-:W-:-:S04]  /*37e0*/  IMAD.WIDE.U32 R8, P2, R6, 0x2168c235, R8 ;  /* 0x2168c23506087825 */ /* 0x000fc80007840008 */
[----:B------:R-:W-:Y:S01]  /*37f0*/  IMAD.X R6, RZ, RZ, R7, P2 ;  /* 0x000000ffff067224 */ /* 0x000fe200010e0607 */
[----:B------:R-:W-:Y:S02]  /*3800*/  IADD3 R7, P2, PT, R11, R9, RZ ;  /* 0x000000090b077210 */ /* 0x000fe40007f5e0ff */
[----:B------:R-:W-:Y:S02]  /*3810*/  IADD3.X RZ, P1, PT, R8, R8, RZ, P1, !PT ;  /* 0x0000000808ff7210 */ /* 0x000fe40000f3e4ff */
[C---:B------:R-:W-:Y:S01]  /*3820*/  ISETP.GT.U32.AND P3, PT, R7.reuse, RZ, PT ;  /* 0x000000ff0700720c */ /* 0x040fe20003f64070 */
[----:B------:R-:W-:Y:S01]  /*3830*/  IMAD.X R6, RZ, RZ, R6, P2 ;  /* 0x000000ffff067224 */ /* 0x000fe200010e0606 */
[----:B------:R-:W-:-:S04]  /*3840*/  IADD3.X R8, P2, PT, R7, R7, RZ, P1, !PT ;  /* 0x0000000707087210 */ /* 0x000fc80000f5e4ff */
[C---:B------:R-:W-:Y:S01]  /*3850*/  ISETP.GT.AND.EX P1, PT, R6.reuse, RZ, PT, P3 ;  /* 0x000000ff0600720c */ /* 0x040fe20003f24330 */
[----:B------:R-:W-:-:S03]  /*3860*/  IMAD.X R9, R6, 0x1, R6, P2 ;  /* 0x0000000106097824 */ /* 0x000fc600010e0606 */
[----:B------:R-:W-:Y:S02]  /*3870*/  SEL R8, R8, R7, P1 ;  /* 0x0000000708087207 */ /* 0x000fe40000800000 */
[----:B------:R-:W-:Y:S02]  /*3880*/  SEL R7, R9, R6, P1 ;  /* 0x0000000609077207 */ /* 0x000fe40000800000 */
[----:B------:R-:W-:Y:S02]  /*3890*/  IADD3 R6, P2, PT, R8, 0x1, RZ ;  /* 0x0000000108067810 */ /* 0x000fe40007f5e0ff */
[----:B------:R-:W-:Y:S02]  /*38a0*/  SEL R9, RZ, 0xffffffff, !P1 ;  /* 0xffffffffff097807 */ /* 0x000fe40004800000 */
[----:B------:R-:W-:Y:S01]  /*38b0*/  LOP3.LUT P1, R15, R15, 0x80000000, RZ, 0xc0, !PT ;  /* 0x800000000f0f7812 */ /* 0x000fe2000782c0ff */
[----:B------:R-:W-:Y:S02]  /*38c0*/  IMAD.X R7, RZ, RZ, R7, P2 ;  /* 0x000000ffff077224 */ /* 0x000fe400010e0607 */
[----:B------:R-:W-:Y:S01]  /*38d0*/  IMAD.IADD R0, R9, 0x1, -R0 ;  /* 0x0000000109007824 */ /* 0x000fe200078e0a00 */
[----:B------:R-:W-:-:S02]  /*38e0*/  SHF.R.U32.HI R9, RZ, 0x1e, R5 ;  /* 0x0000001eff097819 */ /* 0x000fc40000011605 */
[----:B------:R-:W-:Y:S01]  /*38f0*/  SHF.R.U64 R6, R6, 0xa, R7 ;  /* 0x0000000a06067819 */ /* 0x000fe20000001207 */
[----:B------:R-:W-:Y:S01]  /*3900*/  IMAD.SHL.U32 R0, R0, 0x100000, RZ ;  /* 0x0010000000007824 */ /* 0x000fe200078e00ff */
[----:B------:R-:W-:Y:S02]  /*3910*/  @!P0 LOP3.LUT R15, R15, 0x80000000, RZ, 0x3c, !PT ;  /* 0x800000000f0f8812 */ /* 0x000fe400078e3cff */
[----:B------:R-:W-:-:S04]  /*3920*/  IADD3 R6, P2, PT, R6, 0x1, RZ ;  /* 0x0000000106067810 */ /* 0x000fc80007f5e0ff */
[----:B------:R-:W-:-:S04]  /*3930*/  LEA.HI.X R7, R7, RZ, RZ, 0x16, P2 ;  /* 0x000000ff07077211 */ /* 0x000fc800010fb4ff */
[--C-:B------:R-:W-:Y:S02]  /*3940*/  SHF.R.U64 R6, R6, 0x1, R7.reuse ;  /* 0x0000000106067819 */ /* 0x100fe40000001207 */
[----:B------:R-:W-:Y:S02]  /*3950*/  SHF.R.U32.HI R5, RZ, 0x1, R7 ;  /* 0x00000001ff057819 */ /* 0x000fe40000011607 */
[----:B------:R-:W-:Y:S02]  /*3960*/  IADD3 R6, P2, P3, RZ, RZ, R6 ;  /* 0x000000ffff067210 */ /* 0x000fe40007b5e006 */
[----:B------:R-:W-:Y:S02]  /*3970*/  LEA.HI R7, R4, R9, RZ, 0x1 ;  /* 0x0000000904077211 */ /* 0x000fe400078f08ff */
[----:B------:R-:W-:-:S03]  /*3980*/  IADD3.X R0, PT, PT, R0, 0x3fe00000, R5, P2, P3 ;  /* 0x3fe0000000007810 */ /* 0x000fc600017e6405 */
[----:B------:R-:W-:Y:S01]  /*3990*/  @P1 IMAD.MOV R7, RZ, RZ, -R7 ;  /* 0x000000ffff071224 */ /* 0x000fe200078e0a07 */
[----:B------:R-:W-:-:S07]  /*39a0*/  LOP3.LUT R13, R0, R15, RZ, 0xfc, !PT ;  /* 0x0000000f000d7212 */ /* 0x000fce00078efcff */
.L_x_48:
[----:B------:R-:W-:Y:S02]  /*39b0*/  IMAD.MOV.U32 R17, RZ, RZ, 0x0 ;  /* 0x00000000ff117424 */ /* 0x000fe400078e00ff */
[----:B------:R-:W-:Y:S02]  /*39c0*/  IMAD.MOV.U32 R8, RZ, RZ, R7 ;  /* 0x000000ffff087224 */ /* 0x000fe400078e0007 */
[----:B------:R-:W-:Y:S01]  /*39d0*/  IMAD.MOV.U32 R7, RZ, RZ, R13 ;  /* 0x000000ffff077224 */ /* 0x000fe200078e000d */
[----:B------:R-:W-:Y:S06]  /*39e0*/  RET.REL.NODEC R16 `(_Z11borderfunc2PfS_S_S_Piiffffff11Kathodparam) ;  /* 0xffffffc410847950 */ /* 0x000fec0003c3ffff */
.L_x_55:
        /* <DEDUP_REMOVED lines=9> */
.L_x_113:


//--------------------- .text._Z11borderfunc1PfS_S_S_Piifffff11Kathodparam --------------------------
	.section	.text._Z11borderfunc1PfS_S_S_Piifffff11Kathodparam,"ax",@progbits
	.align	128
        .global         _Z11borderfunc1PfS_S_S_Piifffff11Kathodparam
        .type           _Z11borderfunc1PfS_S_S_Piifffff11Kathodparam,@function
        .size           _Z11borderfunc1PfS_S_S_Piifffff11Kathodparam,(.L_x_117 - _Z11borderfunc1PfS_S_S_Piifffff11Kathodparam)
        .other          _Z11borderfunc1PfS_S_S_Piifffff11Kathodparam,@"STO_CUDA_ENTRY STV_DEFAULT"
_Z11borderfunc1PfS_S_S_Piifffff11Kathodparam:
.text._Z11borderfunc1PfS_S_S_Piifffff11Kathodparam:
[----:B------:R-:W0:Y:S01]  /*0000*/  LDC R1, c[0x0][0x37c] ;  /* 0x0000df00ff017b82 */ /* 0x000e220000000800 */
[----:B------:R-:W1:Y:S07]  /*0010*/  S2R R0, SR_TID.X ;  /* 0x0000000000007919 */ /* 0x000e6e0000002100 */
[----:B------:R-:W1:Y:S01]  /*0020*/  S2UR UR4, SR_CTAID.X ;  /* 0x00000000000479c3 */ /* 0x000e620000002500 */
[----:B------:R-:W2:Y:S01]  /*0030*/  LDCU UR5, c[0x0][0x3a8] ;  /* 0x00007500ff0577ac */ /* 0x000ea20008000800 */
[----:B0-----:R-:W-:-:S06]  /*0040*/  VIADD R1, R1, 0xffffffd8 ;  /* 0xffffffd801017836 */ /* 0x001fcc0000000000 */
[----:B------:R-:W1:Y:S02]  /*0050*/  LDC R3, c[0x0][0x360] ;  /* 0x0000d800ff037b82 */ /* 0x000e640000000800 */
[----:B-1----:R-:W-:-:S05]  /*0060*/  IMAD R0, R3, UR4, R0 ;  /* 0x0000000403007c24 */ /* 0x002fca000f8e0200 */
[----:B--2---:R-:W-:-:S04]  /*0070*/  ISETP.GE.AND P0, PT, R0, UR5, PT ;  /* 0x0000000500007c0c */ /* 0x004fc8000bf06270 */
[----:B------:R-:W-:-:S13]  /*0080*/  ISETP.LT.OR P0, PT, R0, RZ, P0 ;  /* 0x000000ff0000720c */ /* 0x000fda0000701670 */
[----:B------:R-:W-:Y:S05]  /*0090*/  @P0 EXIT ;  /* 0x000000000000094d */ /* 0x000fea0003800000 */
[----:B------:R-:W0:Y:S01]  /*00a0*/  LDC.64 R2, c[0x0][0x3a0] ;  /* 0x0000e800ff027b82 */ /* 0x000e220000000a00 */
[----:B------:R-:W1:Y:S01]  /*00b0*/  LDCU.64 UR4, c[0x0][0x358] ;  /* 0x00006b00ff0477ac */ /* 0x000e620008000a00 */
[----:B------:R-:W-:-:S04]  /*00c0*/  IMAD.SHL.U32 R5, R0, 0x4, RZ ;  /* 0x0000000400057824 */ /* 0x000fc800078e00ff */
[----:B0-----:R-:W-:-:S05]  /*00d0*/  IMAD.WIDE.U32 R2, R5, 0x4, R2 ;  /* 0x0000000405027825 */ /* 0x001fca00078e0002 */
[----:B-1----:R-:W2:Y:S02]  /*00e0*/  LDG.E R14, desc[UR4][R2.64+0x4] ;  /* 0x00000404020e7981 */ /* 0x002ea4000c1e1900 */
        /* <DEDUP_REMOVED lines=11> */
.L_x_56:
[----:B------:R-:W2:Y:S01]  /*01a0*/  LDG.E R5, desc[UR4][R2.64] ;  /* 0x0000000402057981 */ /* 0x000ea2000c1e1900 */
[----:B------:R-:W2:Y:S02]  /*01b0*/  LDC R0, c[0x0][0x3dc] ;  /* 0x0000f700ff007b82 */ /* 0x000ea40000000800 */
[----:B--2---:R-:W-:-:S13]  /*01c0*/  ISETP.NE.AND P0, PT, R5, R0, PT ;  /* 0x000000000500720c */ /* 0x004fda0003f05270 */
[----:B------:R-:W-:Y:S05]  /*01d0*/  @P0 BRA `(.L_x_57) ;  /* 0x0000000000200947 */ /* 0x000fea0003800000 */
[----:B------:R-:W0:Y:S01]  /*01e0*/  LDCU UR6, c[0x0][0x3d8] ;  /* 0x00007b00ff0677ac */ /* 0x000e220008000800 */
[----:B------:R-:W1:Y:S01]  /*01f0*/  LDC.64 R2, c[0x0][0x388] ;  /* 0x0000e200ff027b82 */ /* 0x000e620000000a00 */
[----:B0-----:R-:W-:-:S04]  /*0200*/  IMAD R14, R14, UR6, R0 ;  /* 0x000000060e0e7c24 */ /* 0x001fc8000f8e0200 */
[----:B------:R-:W-:-:S04]  /*0210*/  VIADD R5, R14, 0xffffffff ;  /* 0xffffffff0e057836 */ /* 0x000fc80000000000 */
[----:B-1----:R-:W-:-:S05]  /*0220*/  IMAD.WIDE R2, R5, 0x4, R2 ;  /* 0x0000000405027825 */ /* 0x002fca00078e0202 */
[----:B------:R-:W2:Y:S04]  /*0230*/  LDG.E R5, desc[UR4][R2.64] ;  /* 0x0000000402057981 */ /* 0x000ea8000c1e1900 */
[----:B--2---:R-:W-:Y:S01]  /*0240*/  STG.E desc[UR4][R2.64+0x4], R5 ;  /* 0x0000040502007986 */ /* 0x004fe2000c101904 */
[----:B------:R-:W-:Y:S05]  /*0250*/  EXIT ;  /* 0x000000000000794d */ /* 0x000fea0003800000 */
.L_x_57:
[----:B------:R-:W0:Y:S02]  /*0260*/  LDCU UR6, c[0x0][0x3e4] ;  /* 0x00007c80ff0677ac */ /* 0x000e240008000800 */
[----:B0-----:R-:W-:-:S05]  /*0270*/  VIADD R0, R0, -UR6 ;  /* 0x8000000600007c36 */ /* 0x001fca0008000000 */
[----:B------:R-:W-:-:S13]  /*0280*/  ISETP.GT.AND P0, PT, R5, R0, PT ;  /* 0x000000000500720c */ /* 0x000fda0003f04270 */
[----:B------:R-:W-:Y:S05]  /*0290*/  @P0 BRA `(.L_x_58) ;  /* 0x0000001400580947 */ /* 0x000fea0003800000 */
[----:B------:R-:W2:Y:S01]  /*02a0*/  LDG.E R0, desc[UR4][R2.64+0xc] ;  /* 0x00000c0402007981 */ /* 0x000ea2000c1e1900 */
[----:B------:R-:W0:Y:S01]  /*02b0*/  LDC.64 R6, c[0x0][0x388] ;  /* 0x0000e200ff067b82 */ /* 0x000e220000000a00 */
[----:B------:R-:W2:Y:S02]  /*02c0*/  LDCU UR6, c[0x0][0x3d8] ;  /* 0x00007b00ff0677ac */ /* 0x000ea40008000800 */
[----:B------:R-:W2:Y:S05]  /*02d0*/  LDG.E R9, desc[UR4][R2.64+0x8] ;  /* 0x0000080402097981 */ /* 0x000eaa000c1e1900 */
[----:B------:R-:W1:Y:S01]  /*02e0*/  LDC.64 R10, c[0x0][0x3b0] ;  /* 0x0000ec00ff0a7b82 */ /* 0x000e620000000a00 */
[----:B--2---:R-:W-:-:S02]  /*02f0*/  IMAD R9, R0, UR6, R9 ;  /* 0x0000000600097c24 */ /* 0x004fc4000f8e0209 */
[----:B-1----:R-:W-:Y:S01]  /*0300*/  FMUL R0, R10, 10000 ;  /* 0x461c40000a007820 */ /* 0x002fe20000400000 */
[----:B------:R-:W1:Y:S01]  /*0310*/  LDCU UR6, c[0x0][0x3c8] ;  /* 0x00007900ff0677ac */ /* 0x000e620008000800 */
[----:B0-----:R-:W-:-:S03]  /*0320*/  IMAD.WIDE R6, R9, 0x4, R6 ;  /* 0x0000000409067825 */ /* 0x001fc600078e0206 */
[----:B------:R-:W0:Y:S02]  /*0330*/  LDC.64 R8, c[0x0][0x3b8] ;  /* 0x0000ee00ff087b82 */ /* 0x000e240000000a00 */
[----:B------:R2:W5:Y:S01]  /*0340*/  LDG.E R19, desc[UR4][R6.64] ;  /* 0x0000000406137981 */ /* 0x000562000c1e1900 */
[----:B0-----:R-:W-:Y:S01]  /*0350*/  FMUL R9, R0, R9 ;  /* 0x0000000900097220 */ /* 0x001fe20000400000 */
[----:B------:R-:W-:-:S03]  /*0360*/  FMUL R0, R11, R8 ;  /* 0x000000080b007220 */ /* 0x000fc60000400000 */
[----:B------:R-:W0:Y:S01]  /*0370*/  MUFU.RCP R4, R9 ;  /* 0x0000000900047308 */ /* 0x000e220000001000 */
[----:B-1----:R-:W-:-:S07]  /*0380*/  FMUL R0, R0, UR6 ;  /* 0x0000000600007c20 */ /* 0x002fce0008400000 */
[----:B------:R-:W1:Y:S01]  /*0390*/  FCHK P0, R0, R9 ;  /* 0x0000000900007302 */ /* 0x000e620000000000 */
[----:B0-----:R-:W-:-:S04]  /*03a0*/  FFMA R3, -R9, R4, 1 ;  /* 0x3f80000009037423 */ /* 0x001fc80000000104 */
[----:B------:R-:W-:-:S04]  /*03b0*/  FFMA R3, R4, R3, R4 ;  /* 0x0000000304037223 */ /* 0x000fc80000000004 */
[----:B------:R-:W-:-:S04]  /*03c0*/  FFMA R12, R0, R3, RZ ;  /* 0x00000003000c7223 */ /* 0x000fc800000000ff */
[----:B------:R-:W-:-:S04]  /*03d0*/  FFMA R2, -R9, R12, R0 ;  /* 0x0000000c09027223 */ /* 0x000fc80000000100 */
[----:B------:R-:W-:Y:S01]  /*03e0*/  FFMA R12, R3, R2, R12 ;  /* 0x00000002030c7223 */ /* 0x000fe2000000000c */
[----:B-12---:R-:W-:Y:S06]  /*03f0*/  @!P0 BRA `(.L_x_59) ;  /* 0x0000000000108947 */ /* 0x006fec0003800000 */
[----:B------:R-:W-:Y:S01]  /*0400*/  IMAD.MOV.U32 R3, RZ, RZ, R9 ;  /* 0x000000ffff037224 */ /* 0x000fe200078e0009 */
[----:B------:R-:W-:-:S07]  /*0410*/  MOV R6, 0x430 ;  /* 0x0000043000067802 */ /* 0x000fce0000000f00 */
[----:B-----5:R-:W-:Y:S05]  /*0420*/  CALL.REL.NOINC `($__internal_3_$__cuda_sm3x_div_rn_noftz_f32_slowpath) ;  /* 0x0000001800947944 */ /* 0x020fea0003c00000 */
[----:B------:R-:W-:-:S07]  /*0430*/  IMAD.MOV.U32 R12, RZ, RZ, R0 ;  /* 0x000000ffff0c7224 */ /* 0x000fce00078e0000 */
.L_x_59:
[----:B------:R-:W0:Y:S01]  /*0440*/  LDC.64 R2, c[0x0][0x380] ;  /* 0x0000e000ff027b82 */ /* 0x000e220000000a00 */
[----:B------:R-:W1:Y:S07]  /*0450*/  LDCU UR6, c[0x0][0x3d8] ;  /* 0x00007b00ff0677ac */ /* 0x000e6e0008000800 */
[----:B------:R-:W2:Y:S01]  /*0460*/  LDC.64 R6, c[0x0][0x3b0] ;  /* 0x0000ec00ff067b82 */ /* 0x000ea20000000a00 */
[----:B-1----:R-:W-:-:S04]  /*0470*/  IMAD R14, R14, UR6, R5 ;  /* 0x000000060e0e7c24 */ /* 0x002fc8000f8e0205 */
[----:B0-----:R-:W-:-:S05]  /*0480*/  IMAD.WIDE R4, R14, 0x4, R2 ;  /* 0x000000040e047825 */ /* 0x001fca00078e0202 */
[----:B------:R-:W3:Y:S01]  /*0490*/  LDG.E R13, desc[UR4][R4.64] ;  /* 0x00000004040d7981 */ /* 0x000ee2000c1e1900 */
[----:B------:R-:W-:Y:S01]  /*04a0*/  BSSY.RECONVERGENT B0, `(.L_x_60) ;  /* 0x000000f000007945 */ /* 0x000fe20003800200 */
[----:B--2---:R-:W0:Y:S02]  /*04b0*/  MUFU.RCP R2, R7 ;  /* 0x0000000700027308 */ /* 0x004e240000001000 */
[----:B0-----:R-:W-:-:S04]  /*04c0*/  FFMA R3, R2, -R7, 1 ;  /* 0x3f80000002037423 */ /* 0x001fc80000000807 */
[----:B------:R-:W-:Y:S01]  /*04d0*/  FFMA R3, R2, R3, R2 ;  /* 0x0000000302037223 */ /* 0x000fe20000000002 */
[----:B---3--:R-:W-:-:S04]  /*04e0*/  FMUL R0, R13, R6 ;  /* 0x000000060d007220 */ /* 0x008fc80000400000 */
        /* <DEDUP_REMOVED lines=8> */
[----:B-----5:R-:W-:Y:S05]  /*0570*/  CALL.REL.NOINC `($__internal_3_$__cuda_sm3x_div_rn_noftz_f32_slowpath) ;  /* 0x0000001800407944 */ /* 0x020fea0003c00000 */
[----:B------:R-:W-:-:S07]  /*0580*/  IMAD.MOV.U32 R2, RZ, RZ, R0 ;  /* 0x000000ffff027224 */ /* 0x000fce00078e0000 */
.L_x_61:
[----:B------:R-:W-:Y:S05]  /*0590*/  BSYNC.RECONVERGENT B0 ;  /* 0x0000000000007941 */ /* 0x000fea0003800200 */
.L_x_60:
[----:B------:R-:W0:Y:S08]  /*05a0*/  LDC.64 R4, c[0x0][0x390] ;  /* 0x0000e400ff047b82 */ /* 0x000e300000000a00 */
[----:B------:R-:W1:Y:S01]  /*05b0*/  LDC R3, c[0x0][0x3b8] ;  /* 0x0000ee00ff037b82 */ /* 0x000e620000000800 */
[----:B0-----:R-:W-:-:S05]  /*05c0*/  IMAD.WIDE R4, R14, 0x4, R4 ;  /* 0x000000040e047825 */ /* 0x001fca00078e0204 */
[----:B------:R-:W2:Y:S01]  /*05d0*/  LDG.E R0, desc[UR4][R4.64] ;  /* 0x0000000404007981 */ /* 0x000ea2000c1e1900 */
        /* <DEDUP_REMOVED lines=11> */
[----:B-----5:R-:W-:Y:S05]  /*0690*/  CALL.REL.NOINC `($__internal_3_$__cuda_sm3x_div_rn_noftz_f32_slowpath) ;  /* 0x0000001400f87944 */ /* 0x020fea0003c00000 */
[----:B------:R-:W-:-:S07]  /*06a0*/  IMAD.MOV.U32 R6, RZ, RZ, R0 ;  /* 0x000000ffff067224 */ /* 0x000fce00078e0000 */
.L_x_63:
[----:B------:R-:W-:Y:S05]  /*06b0*/  BSYNC.RECONVERGENT B0 ;  /* 0x0000000000007941 */ /* 0x000fea0003800200 */
.L_x_62:
[----:B------:R-:W-:Y:S01]  /*06c0*/  FMNMX.NAN R2, R2, 300, !PT ;  /* 0x4396000002027809 */ /* 0x000fe20007820000 */
[----:B------:R-:W-:Y:S01]  /*06d0*/  IMAD.MOV.U32 R4, RZ, RZ, 0x3ca3d70a ;  /* 0x3ca3d70aff047424 */ /* 0x000fe200078e00ff */
[----:B------:R-:W-:Y:S01]  /*06e0*/  BSSY.RECONVERGENT B0, `(.L_x_64) ;  /* 0x0000011000007945 */ /* 0x000fe20003800200 */
[----:B------:R-:W-:Y:S01]  /*06f0*/  IMAD.MOV.U32 R3, RZ, RZ, 0x42480000 ;  /* 0x42480000ff037424 */ /* 0x000fe200078e00ff */
[C---:B------:R-:W-:Y:S01]  /*0700*/  FSETP.GT.AND P2, PT, R2.reuse, 2000, PT ;  /* 0x44fa00000200780b */ /* 0x040fe20003f44000 */
[----:B------:R-:W-:Y:S02]  /*0710*/  FADD R0, R2, -300 ;  /* 0xc396000002007421 */ /* 0x000fe40000000000 */
[----:B------:R-:W-:Y:S02]  /*0720*/  FFMA R3, R4, -R3, 1 ;  /* 0x3f80000004037423 */ /* 0x000fe40000000803 */
[----:B------:R-:W0:Y:S02]  /*0730*/  FCHK P0, R0, 50 ;  /* 0x4248000000007902 */ /* 0x000e240000000000 */
[----:B------:R-:W-:Y:S01]  /*0740*/  FFMA R3, R3, R4, 0.019999999552965164185 ;  /* 0x3ca3d70a03037423 */ /* 0x000fe20000000004 */
[----:B------:R-:W-:-:S03]  /*0750*/  FMNMX.NAN R4, R6, 10, !PT ;  /* 0x4120000006047809 */ /* 0x000fc60007820000 */
[----:B------:R-:W-:Y:S01]  /*0760*/  FFMA R18, R0, R3, RZ ;  /* 0x0000000300127223 */ /* 0x000fe200000000ff */
[----:B------:R-:W-:-:S03]  /*0770*/  FMNMX.NAN R4, R4, 100000000, PT ;  /* 0x4cbebc2004047809 */ /* 0x000fc60003820000 */
[----:B------:R-:W-:-:S04]  /*0780*/  FFMA R2, R18, -50, R0 ;  /* 0xc248000012027823 */ /* 0x000fc80000000000 */
[----:B------:R-:W-:Y:S01]  /*0790*/  FFMA R18, R3, R2, R18 ;  /* 0x0000000203127223 */ /* 0x000fe20000000012 */
[----:B0-----:R-:W-:Y:S06]  /*07a0*/  @!P0 BRA `(.L_x_65) ;  /* 0x0000000000108947 */ /* 0x001fec0003800000 */
[----:B------:R-:W-:Y:S01]  /*07b0*/  IMAD.MOV.U32 R3, RZ, RZ, 0x42480000 ;  /* 0x42480000ff037424 */ /* 0x000fe200078e00ff */
[----:B------:R-:W-:-:S07]  /*07c0*/  MOV R6, 0x7e0 ;  /* 0x000007e000067802 */ /* 0x000fce0000000f00 */
[----:B-----5:R-:W-:Y:S05]  /*07d0*/  CALL.REL.NOINC `($__internal_3_$__cuda_sm3x_div_rn_noftz_f32_slowpath) ;  /* 0x0000001400a87944 */ /* 0x020fea0003c00000 */
[----:B------:R-:W-:-:S07]  /*07e0*/  IMAD.MOV.U32 R18, RZ, RZ, R0 ;  /* 0x000000ffff127224 */ /* 0x000fce00078e0000 */
.L_x_65:
[----:B------:R-:W-:Y:S05]  /*07f0*/  BSYNC.RECONVERGENT B0 ;  /* 0x0000000000007941 */ /* 0x000fea0003800200 */
.L_x_64:
        /* <DEDUP_REMOVED lines=22> */
[----:B------:R-:W-:Y:S02]  /*0960*/  IMAD.MOV.U32 R9, RZ, RZ, R5 ;  /* 0x000000ffff097224 */ /* 0x000fe400078e0005 */
[----:B------:R-:W-:Y:S02]  /*0970*/  IMAD.MOV.U32 R6, RZ, RZ, -0x47ae147b ;  /* 0xb851eb85ff067424 */ /* 0x000fe400078e00ff */
[----:B------:R-:W-:-:S07]  /*0980*/  IMAD.MOV.U32 R7, RZ, RZ, 0x40c387fe ;  /* 0x40c387feff077424 */ /* 0x000fce00078e00ff */
[----:B-----5:R-:W-:Y:S05]  /*0990*/  CALL.REL.NOINC `($__internal_2_$__cuda_sm20_div_rn_f64_full) ;  /* 0x0000000c00c47944 */ /* 0x020fea0003c00000 */
[----:B------:R-:W-:Y:S02]  /*09a0*/  IMAD.MOV.U32 R2, RZ, RZ, R4 ;  /* 0x000000ffff027224 */ /* 0x000fe400078e0004 */
[----:B------:R-:W-:-:S07]  /*09b0*/  IMAD.MOV.U32 R3, RZ, RZ, R5 ;  /* 0x000000ffff037224 */ /* 0x000fce00078e0005 */
.L_x_67:
[----:B------:R-:W-:Y:S05]  /*09c0*/  BSYNC.RECONVERGENT B0 ;  /* 0x0000000000007941 */ /* 0x000fea0003800200 */
.L_x_66:
        /* <DEDUP_REMOVED lines=16> */
[C---:B------:R-:W-:Y:S01]  /*0ad0*/  FADD R17, R18.reuse, -R17 ;  /* 0x8000001112117221 */ /* 0x040fe20000000000 */
[----:B------:R-:W-:Y:S01]  /*0ae0*/  I2FP.F32.S32 R15, R2 ;  /* 0x00000002000f7245 */ /* 0x000fe20000201400 */
[----:B------:R-:W-:Y:S01]  /*0af0*/  BSSY.RECONVERGENT B0, `(.L_x_68) ;  /* 0x00000ca000007945 */ /* 0x000fe20003800200 */
[----:B------:R-:W-:Y:S01]  /*0b00*/  I2FP.F32.S32 R9, R9 ;  /* 0x0000000900097245 */ /* 0x000fe20000201400 */
[----:B------:R-:W-:-:S02]  /*0b10*/  FADD R18, -R18, R3 ;  /* 0x0000000312127221 */ /* 0x000fc40000000100 */
[----:B------:R-:W1:Y:S01]  /*0b20*/  F2F.F64.F32 R2, R13 ;  /* 0x0000000d00027310 */ /* 0x000e620000201800 */
[C---:B------:R-:W-:Y:S01]  /*0b30*/  FADD R8, -R0.reuse, R15 ;  /* 0x0000000f00087221 */ /* 0x040fe20000000100 */
[----:B------:R-:W-:Y:S01]  /*0b40*/  FADD R9, R0, -R9 ;  /* 0x8000000900097221 */ /* 0x000fe20000000000 */
[----:B-1----:R-:W-:Y:S01]  /*0b50*/  DSETP.GEU.AND P0, PT, R2, UR6, PT ;  /* 0x0000000602007e2a */ /* 0x002fe2000bf0e000 */
[----:B--2---:R-:W-:Y:S01]  /*0b60*/  FMUL R15, R16, R17 ;  /* 0x00000011100f7220 */ /* 0x004fe20000400000 */
[----:B---3--:R-:W-:-:S03]  /*0b70*/  FMUL R11, R11, R18 ;  /* 0x000000120b0b7220 */ /* 0x008fc60000400000 */
[----:B0-----:R-:W-:Y:S01]  /*0b80*/  FMUL R6, R8, R15 ;  /* 0x0000000f08067220 */ /* 0x001fe20000400000 */
        /* <DEDUP_REMOVED lines=33> */
[----:B-----5:R-:W-:Y:S05]  /*0da0*/  CALL.REL.NOINC `($_Z11borderfunc1PfS_S_S_Piifffff11Kathodparam$__internal_trig_reduction_slowpathd) ;  /* 0x0000002000787944 */ /* 0x020fea0003c00000 */
.L_x_73:
[----:B------:R-:W-:Y:S05]  /*0db0*/  BSYNC.RECONVERGENT B1 ;  /* 0x0000000000017941 */ /* 0x000fea0003800200 */
.L_x_72:
[----:B------:R-:W-:-:S04]  /*0dc0*/  LOP3.LUT R8, R8, 0x1, RZ, 0xc0, !PT ;  /* 0x0000000108087812 */ /* 0x000fc800078ec0ff */
[----:B------:R-:W-:-:S13]  /*0dd0*/  ISETP.NE.U32.AND P0, PT, R8, 0x1, PT ;  /* 0x000000010800780c */ /* 0x000fda0003f05070 */
.L_x_71:
[----:B------:R-:W-:Y:S05]  /*0de0*/  BSYNC.RECONVERGENT B2 ;  /* 0x0000000000027941 */ /* 0x000fea0003800200 */
.L_x_70:
[----:B------:R-:W-:Y:S01]  /*0df0*/  DMUL R4, R6, R6 ;  /* 0x0000000606047228 */ /* 0x000fe20000000000 */
[----:B------:R-:W-:Y:S01]  /*0e00*/  MOV R8, 0x5b27ebb1 ;  /* 0x5b27ebb100087802 */ /* 0x000fe20000000f00 */
[----:B------:R-:W-:Y:S01]  /*0e10*/  IMAD.MOV.U32 R9, RZ, RZ, 0x3ef9757c ;  /* 0x3ef9757cff097424 */ /* 0x000fe200078e00ff */
[----:B------:R-:W-:Y:S01]  /*0e20*/  UMOV UR6, 0x2799bcb9 ;  /* 0x2799bcb900067882 */ /* 0x000fe20000000000 */
[----:B------:R-:W-:Y:S01]  /*0e30*/  UMOV UR7, 0x3ee48dac ;  /* 0x3ee48dac00077882 */ /* 0x000fe20000000000 */
[----:B------:R-:W-:Y:S03]  /*0e40*/  BSSY.RECONVERGENT B1, `(.L_x_74) ;  /* 0x0000036000017945 */ /* 0x000fe60003800200 */
        /* <DEDUP_REMOVED lines=53> */
.L_x_75:
[----:B------:R-:W-:Y:S05]  /*11a0*/  BSYNC.RECONVERGENT B1 ;  /* 0x0000000000017941 */ /* 0x000fea0003800200 */
.L_x_74:
        /* <DEDUP_REMOVED lines=21> */
[----:B-----5:R-:W-:Y:S05]  /*1300*/  CALL.REL.NOINC `($__internal_2_$__cuda_sm20_div_rn_f64_full) ;  /* 0x0000000400687944 */ /* 0x020fea0003c00000 */
[----:B------:R-:W-:Y:S02]  /*1310*/  IMAD.MOV.U32 R2, RZ, RZ, R4 ;  /* 0x000000ffff027224 */ /* 0x000fe400078e0004 */
[----:B------:R-:W-:-:S07]  /*1320*/  IMAD.MOV.U32 R3, RZ, RZ, R5 ;  /* 0x000000ffff037224 */ /* 0x000fce00078e0005 */
.L_x_77:
[----:B------:R-:W-:Y:S05]  /*1330*/  BSYNC.RECONVERGENT B1 ;  /* 0x0000000000017941 */ /* 0x000fea0003800200 */
.L_x_76:
[----:B------:R-:W-:Y:S05]  /*1340*/  BRA `(.L_x_78) ;  /* 0x0000000400107947 */ /* 0x000fea0003800000 */
.L_x_69:
[----:B------:R-:W-:Y:S01]  /*1350*/  IMAD.MOV.U32 R4, RZ, RZ, -0x606b7aa2 ;  /* 0x9f94855eff047424 */ /* 0x000fe200078e00ff */
[----:B------:R-:W-:Y:S01]  /*1360*/  BSSY.RECONVERGENT B1, `(.L_x_79) ;  /* 0x000000c000017945 */ /* 0x000fe20003800200 */
[----:B------:R-:W-:-:S06]  /*1370*/  IMAD.MOV.U32 R5, RZ, RZ, 0x40229b54 ;  /* 0x40229b54ff057424 */ /* 0x000fcc00078e00ff */
[----:B------:R-:W-:-:S08]  /*1380*/  DFMA R2, R2, R4, -1 ;  /* 0xbff000000202742b */ /* 0x000fd00000000004 */
[----:B------:R-:W-:-:S14]  /*1390*/  DSETP.NEU.AND P0, PT, R2, RZ, PT ;  /* 0x000000ff0200722a */ /* 0x000fdc0003f0d000 */
[----:B------:R-:W-:Y:S01]  /*13a0*/  @!P0 CS2R R4, SRZ ;  /* 0x0000000000048805 */ /* 0x000fe2000001ff00 */
[----:B------:R-:W-:Y:S06]  /*13b0*/  @!P0 BRA `(.L_x_80) ;  /* 0x0000000000188947 */ /* 0x000fec0003800000 */
[----:B------:R-:W-:Y:S01]  /*13c0*/  DADD R4, -RZ, |R2| ;  /* 0x00000000ff047229 */ /* 0x000fe20000000502 */
[----:B------:R-:W-:-:S10]  /*13d0*/  MOV R0, 0x13f0 ;  /* 0x000013f000007802 */ /* 0x000fd40000000f00 */
[----:B-----5:R-:W-:Y:S05]  /*13e0*/  CALL.REL.NOINC `($_Z11borderfunc1PfS_S_S_Piifffff11Kathodparam$__internal_accurate_pow) ;  /* 0x00000010003c7944 */ /* 0x020fea0003c00000 */
[----:B------:R-:W-:-:S04]  /*13f0*/  ISETP.GE.AND P0, PT, R3, RZ, PT ;  /* 0x000000ff0300720c */ /* 0x000fc80003f06270 */
[----:B------:R-:W-:Y:S02]  /*1400*/  FSEL R4, R6, RZ, P0 ;  /* 0x000000ff06047208 */ /* 0x000fe40000000000 */
[----:B------:R-:W-:-:S07]  /*1410*/  FSEL R5, R10, -QNAN , P0 ;  /* 0xfff800000a057808 */ /* 0x000fce0000000000 */
.L_x_80:
[----:B------:R-:W-:Y:S05]  /*1420*/  BSYNC.RECONVERGENT B1 ;  /* 0x0000000000017941 */ /* 0x000fea0003800200 */
.L_x_79:
        /* <DEDUP_REMOVED lines=13> */
.L_x_82:
[----:B------:R-:W-:Y:S05]  /*1500*/  BSYNC.RECONVERGENT B1 ;  /* 0x0000000000017941 */ /* 0x000fea0003800200 */
.L_x_81:
        /* <DEDUP_REMOVED lines=32> */
[----:B------:R-:W-:Y:S01]  /*1710*/  IMAD.MOV.U32 R9, RZ, RZ, R7 ;  /* 0x000000ffff097224 */ /* 0x000fe200078e0007 */
[----:B------:R-:W-:Y:S01]  /*1720*/  MOV R7, R5 ;  /* 0x0000000500077202 */ /* 0x000fe20000000f00 */
[----:B------:R-:W-:-:S07]  /*1730*/  IMAD.MOV.U32 R6, RZ, RZ, R4 ;  /* 0x000000ffff067224 */ /* 0x000fce00078e0004 */
[----:B-----5:R-:W-:Y:S05]  /*1740*/  CALL.REL.NOINC `($__internal_2_$__cuda_sm20_div_rn_f64_full) ;  /* 0x0000000000587944 */ /* 0x020fea0003c00000 */
[----:B------:R-:W-:Y:S02]  /*1750*/  IMAD.MOV.U32 R2, RZ, RZ, R4 ;  /* 0x000000ffff027224 */ /* 0x000fe400078e0004 */
[----:B------:R-:W-:-:S07]  /*1760*/  IMAD.MOV.U32 R3, RZ, RZ, R5 ;  /* 0x000000ffff037224 */ /* 0x000fce00078e0005 */
.L_x_84:
[----:B------:R-:W-:Y:S05]  /*1770*/  BSYNC.RECONVERGENT B1 ;  /* 0x0000000000017941 */ /* 0x000fea0003800200 */
.L_x_83:
[----:B------:R-:W-:-:S11]  /*1780*/  DADD R2, R2, R24 ;  /* 0x0000000002027229 */ /* 0x000fd60000000018 */
.L_x_78:
[----:B------:R-:W-:Y:S05]  /*1790*/  BSYNC.RECONVERGENT B0 ;  /* 0x0000000000007941 */ /* 0x000fea0003800200 */
.L_x_68:
[----:B------:R-:W0:Y:S01]  /*17a0*/  LDC.64 R4, c[0x0][0x388] ;  /* 0x0000e200ff047b82 */ /* 0x000e220000000a00 */
[----:B------:R-:W1:Y:S02]  /*17b0*/  F2F.F32.F64 R2, R2 ;  /* 0x0000000200027310 */ /* 0x000e640000301000 */
[----:B-1---5:R-:W-:Y:S01]  /*17c0*/  FFMA R19, -R12, R2, R19 ;  /* 0x000000020c137223 */ /* 0x022fe20000000113 */
[----:B0-----:R-:W-:-:S05]  /*17d0*/  IMAD.WIDE R14, R14, 0x4, R4 ;  /* 0x000000040e0e7825 */ /* 0x001fca00078e0204 */
[----:B------:R-:W-:Y:S01]  /*17e0*/  STG.E desc[UR4][R14.64], R19 ;  /* 0x000000130e007986 */ /* 0x000fe2000c101904 */
[----:B------:R-:W-:Y:S05]  /*17f0*/  EXIT ;  /* 0x000000000000794d */ /* 0x000fea0003800000 */
.L_x_58:
[----:B------:R-:W2:Y:S01]  /*1800*/  LDG.E R0, desc[UR4][R2.64+0xc] ;  /* 0x00000c0402007981 */ /* 0x000ea2000c1e1900 */
[----:B------:R-:W0:Y:S01]  /*1810*/  LDC.64 R8, c[0x0][0x388] ;  /* 0x0000e200ff087b82 */ /* 0x000e220000000a00 */
[----:B------:R-:W2:Y:S02]  /*1820*/  LDCU UR6, c[0x0][0x3d8] ;  /* 0x00007b00ff0677ac */ /* 0x000ea40008000800 */
[----:B------:R-:W2:Y:S02]  /*1830*/  LDG.E R7, desc[UR4][R2.64+0x8] ;  /* 0x0000080402077981 */ /* 0x000ea4000c1e1900 */
[----:B--2---:R-:W-:-:S04]  /*1840*/  IMAD R7, R0, UR6, R7 ;  /* 0x0000000600077c24 */ /* 0x004fc8000f8e0207 */
[----:B0-----:R-:W-:-:S06]  /*1850*/  IMAD.WIDE R6, R7, 0x4, R8 ;  /* 0x0000000407067825 */ /* 0x001fcc00078e0208 */
[----:B------:R-:W2:Y:S01]  /*1860*/  LDG.E R7, desc[UR4][R6.64] ;  /* 0x0000000406077981 */ /* 0x000ea2000c1e1900 */
[----:B------:R-:W-:-:S04]  /*1870*/  IMAD R5, R14, UR6, R5 ;  /* 0x000000060e057c24 */ /* 0x000fc8000f8e0205 */
[----:B------:R-:W-:-:S05]  /*1880*/  IMAD.WIDE R8, R5, 0x4, R8 ;  /* 0x0000000405087825 */ /* 0x000fca00078e0208 */
[----:B--2---:R-:W-:Y:S01]  /*1890*/  STG.E desc[UR4][R8.64], R7 ;  /* 0x0000000708007986 */ /* 0x004fe2000c101904 */
[----:B------:R-:W-:Y:S05]  /*18a0*/  EXIT ;  /* 0x000000000000794d */ /* 0x000fea0003800000 */
        .weak           $__internal_2_$__cuda_sm20_div_rn_f64_full
        .type           $__internal_2_$__cuda_sm20_div_rn_f64_full,@function
        .size           $__internal_2_$__cuda_sm20_div_rn_f64_full,($__internal_3_$__cuda_sm3x_div_rn_noftz_f32_slowpath - $__internal_2_$__cuda_sm20_div_rn_f64_full)
$__internal_2_$__cuda_sm20_div_rn_f64_full:
[C---:B------:R-:W-:Y:S01]  /*18b0*/  FSETP.GEU.AND P0, PT, |R7|.reuse, 1.469367938527859385e-39, PT ;  /* 0x001000000700780b */ /* 0x040fe20003f0e200 */
[----:B------:R-:W-:Y:S01]  /*18c0*/  IMAD.MOV.U32 R10, RZ, RZ, 0x1 ;  /* 0x00000001ff0a7424 */ /* 0x000fe200078e00ff */
[----:B------:R-:W-:Y:S01]  /*18d0*/  LOP3.LUT R4, R7, 0x800fffff, RZ, 0xc0, !PT ;  /* 0x800fffff07047812 */ /* 0x000fe200078ec0ff */
[----:B------:R-:W-:Y:S01]  /*18e0*/  BSSY.RECONVERGENT B2, `(.L_x_85) ;  /* 0x0000054000027945 */ /* 0x000fe20003800200 */
[C---:B------:R-:W-:Y:S02]  /*18f0*/  FSETP.GEU.AND P2, PT, |R9|.reuse, 1.469367938527859385e-39, PT ;  /* 0x001000000900780b */ /* 0x040fe40003f4e200 */
[----:B------:R-:W-:Y:S01]  /*1900*/  LOP3.LUT R5, R4, 0x3ff00000, RZ, 0xfc, !PT ;  /* 0x3ff0000004057812 */ /* 0x000fe200078efcff */
[----:B------:R-:W-:Y:S01]  /*1910*/  IMAD.MOV.U32 R4, RZ, RZ, R6 ;  /* 0x000000ffff047224 */ /* 0x000fe200078e0006 */
[----:B------:R-:W-:Y:S02]  /*1920*/  LOP3.LUT R2, R9, 0x7ff00000, RZ, 0xc0, !PT ;  /* 0x7ff0000009027812 */ /* 0x000fe400078ec0ff */
[----:B------:R-:W-:-:S03]  /*1930*/  LOP3.LUT R15, R7, 0x7ff00000, RZ, 0xc0, !PT ;  /* 0x7ff00000070f7812 */ /* 0x000fc600078ec0ff */
[----:B------:R-:W-:Y:S01]  /*1940*/  @!P0 DMUL R4, R6, 8.98846567431157953865e+307 ;  /* 0x7fe0000006048828 */ /* 0x000fe20000000000 */
[C---:B------:R-:W-:Y:S01]  /*1950*/  ISETP.GE.U32.AND P1, PT, R2.reuse, R15, PT ;  /* 0x0000000f0200720c */ /* 0x040fe20003f26070 */
[----:B------:R-:W-:Y:S02]  /*1960*/  IMAD.MOV.U32 R26, RZ, RZ, R2 ;  /* 0x000000ffff1a7224 */ /* 0x000fe400078e0002 */
[----:B------:R-:W-:Y:S02]  /*1970*/  @!P2 LOP3.LUT R3, R7, 0x7ff00000, RZ, 0xc0, !PT ;  /* 0x7ff000000703a812 */ /* 0x000fe400078ec0ff */
[----:B------:R-:W0:Y:S02]  /*1980*/  MUFU.RCP64H R11, R5 ;  /* 0x00000005000b7308 */ /* 0x000e240000001800 */
[----:B------:R-:W-:Y:S01]  /*1990*/  @!P2 ISETP.GE.U32.AND P3, PT, R2, R3, PT ;  /* 0x000000030200a20c */ /* 0x000fe20003f66070 */
[----:B------:R-:W-:Y:S01]  /*19a0*/  IMAD.MOV.U32 R3, RZ, RZ, 0x1ca00000 ;  /* 0x1ca00000ff037424 */ /* 0x000fe200078e00ff */
[----:B------:R-:W-:-:S04]  /*19b0*/  @!P0 LOP3.LUT R15, R5, 0x7ff00000, RZ, 0xc0, !PT ;  /* 0x7ff00000050f8812 */ /* 0x000fc800078ec0ff */
[----:B------:R-:W-:-:S04]  /*19c0*/  @!P2 SEL R21, R3, 0x63400000, !P3 ;  /* 0x634000000315a807 */ /* 0x000fc80005800000 */
[----:B------:R-:W-:-:S04]  /*19d0*/  @!P2 LOP3.LUT R22, R21, 0x80000000, R9, 0xf8, !PT ;  /* 0x800000001516a812 */ /* 0x000fc800078ef809 */
[----:B------:R-:W-:Y:S01]  /*19e0*/  @!P2 LOP3.LUT R23, R22, 0x100000, RZ, 0xfc, !PT ;  /* 0x001000001617a812 */ /* 0x000fe200078efcff */
[----:B0-----:R-:W-:Y:S01]  /*19f0*/  DFMA R16, R10, -R4, 1 ;  /* 0x3ff000000a10742b */ /* 0x001fe20000000804 */
[----:B------:R-:W-:-:S07]  /*1a00*/  @!P2 IMAD.MOV.U32 R22, RZ, RZ, RZ ;  /* 0x000000ffff16a224 */ /* 0x000fce00078e00ff */
        /* <DEDUP_REMOVED lines=34> */
[----:B------:R-:W-:Y:S01]  /*1c30*/  IMAD.MOV R5, RZ, RZ, -R15 ;  /* 0x000000ffff057224 */ /* 0x000fe200078e0a0f */
[----:B------:R-:W-:Y:S01]  /*1c40*/  DMUL.RP R8, R22, R8 ;  /* 0x0000000816087228 */ /* 0x000fe20000008000 */
[----:B------:R-:W-:Y:S01]  /*1c50*/  IMAD.MOV.U32 R4, RZ, RZ, RZ ;  /* 0x000000ffff047224 */ /* 0x000fe200078e00ff */
[----:B------:R-:W-:-:S05]  /*1c60*/  IADD3 R15, PT, PT, -R15, -0x43300000, RZ ;  /* 0xbcd000000f0f7810 */ /* 0x000fca0007ffe1ff */
[----:B------:R-:W-:-:S03]  /*1c70*/  DFMA R4, R2, -R4, R22 ;  /* 0x800000040204722b */ /* 0x000fc60000000016 */
[----:B------:R-:W-:-:S07]  /*1c80*/  LOP3.LUT R7, R9, R7, RZ, 0x3c, !PT ;  /* 0x0000000709077212 */ /* 0x000fce00078e3cff */
[----:B------:R-:W-:-:S04]  /*1c90*/  FSETP.NEU.AND P0, PT, |R5|, R15, PT ;  /* 0x0000000f0500720b */ /* 0x000fc80003f0d200 */
[----:B------:R-:W-:Y:S02]  /*1ca0*/  FSEL R2, R8, R2, !P0 ;  /* 0x0000000208027208 */ /* 0x000fe40004000000 */
[----:B------:R-:W-:Y:S01]  /*1cb0*/  FSEL R3, R7, R3, !P0 ;  /* 0x0000000307037208 */ /* 0x000fe20004000000 */
[----:B------:R-:W-:Y:S06]  /*1cc0*/  BRA `(.L_x_87) ;  /* 0x0000000000547947 */ /* 0x000fec0003800000 */
.L_x_86:
        /* <DEDUP_REMOVED lines=13> */
[----:B------:R-:W-:Y:S01]  /*1da0*/  @P0 IMAD.MOV.U32 R2, RZ, RZ, RZ ;  /* 0x000000ffff020224 */ /* 0x000fe200078e00ff */
[----:B------:R-:W-:Y:S01]  /*1db0*/  @P0 MOV R3, R4 ;  /* 0x0000000400030202 */ /* 0x000fe20000000f00 */
[----:B------:R-:W-:Y:S06]  /*1dc0*/  BRA `(.L_x_87) ;  /* 0x0000000000147947 */ /* 0x000fec0003800000 */
.L_x_89:
[----:B------:R-:W-:Y:S01]  /*1dd0*/  LOP3.LUT R3, R7, 0x80000, RZ, 0xfc, !PT ;  /* 0x0008000007037812 */ /* 0x000fe200078efcff */
[----:B------:R-:W-:Y:S01]  /*1de0*/  IMAD.MOV.U32 R2, RZ, RZ, R6 ;  /* 0x000000ffff027224 */ /* 0x000fe200078e0006 */
[----:B------:R-:W-:Y:S06]  /*1df0*/  BRA `(.L_x_87) ;  /* 0x0000000000087947 */ /* 0x000fec0003800000 */
.L_x_88:
[----:B------:R-:W-:Y:S01]  /*1e00*/  LOP3.LUT R3, R9, 0x80000, RZ, 0xfc, !PT ;  /* 0x0008000009037812 */ /* 0x000fe200078efcff */
[----:B------:R-:W-:-:S07]  /*1e10*/  IMAD.MOV.U32 R2, RZ, RZ, R8 ;  /* 0x000000ffff027224 */ /* 0x000fce00078e0008 */
.L_x_87:
[----:B------:R-:W-:Y:S05]  /*1e20*/  BSYNC.RECONVERGENT B2 ;  /* 0x0000000000027941 */ /* 0x000fea0003800200 */
.L_x_85:
[----:B------:R-:W-:Y:S02]  /*1e30*/  IMAD.MOV.U32 R4, RZ, RZ, R2 ;  /* 0x000000ffff047224 */ /* 0x000fe400078e0002 */
[----:B------:R-:W-:Y:S02]  /*1e40*/  IMAD.MOV.U32 R5, RZ, RZ, R3 ;  /* 0x000000ffff057224 */ /* 0x000fe400078e0003 */
[----:B------:R-:W-:Y:S02]  /*1e50*/  IMAD.MOV.U32 R2, RZ, RZ, R0 ;  /* 0x000000ffff027224 */ /* 0x000fe400078e0000 */
[----:B------:R-:W-:-:S04]  /*1e60*/  IMAD.MOV.U32 R3, RZ, RZ, 0x0 ;  /* 0x00000000ff037424 */ /* 0x000fc800078e00ff */
[----:B------:R-:W-:Y:S05]  /*1e70*/  RET.REL.NODEC R2 `(_Z11borderfunc1PfS_S_S_Piifffff11Kathodparam) ;  /* 0xffffffe002607950 */ /* 0x000fea0003c3ffff */
        .weak           $__internal_3_$__cuda_sm3x_div_rn_noftz_f32_slowpath
        .type           $__internal_3_$__cuda_sm3x_div_rn_noftz_f32_slowpath,@function
        .size           $__internal_3_$__cuda_sm3x_div_rn_noftz_f32_slowpath,($_Z11borderfunc1PfS_S_S_Piifffff11Kathodparam$__internal_accurate_pow - $__internal_3_$__cuda_sm3x_div_rn_noftz_f32_slowpath)
$__internal_3_$__cuda_sm3x_div_rn_noftz_f32_slowpath:
        /* <DEDUP_REMOVED lines=32> */
[----:B------:R-:W-:Y:S02]  /*2080*/  @!P1 FFMA R3, R3, 1.84467440737095516160e+19, RZ ;  /* 0x5f80000003039823 */ /* 0x000fe400000000ff */
[----:B------:R-:W-:-:S07]  /*2090*/  @!P1 VIADD R7, R7, 0x40 ;  /* 0x0000004007079836 */ /* 0x000fce0000000000 */
.L_x_91:
        /* <DEDUP_REMOVED lines=51> */
.L_x_98:
[----:B------:R-:W-:-:S04]  /*23d0*/  LOP3.LUT R0, R0, 0x80000000, RZ, 0xc0, !PT ;  /* 0x8000000000007812 */ /* 0x000fc800078ec0ff */
[----:B------:R-:W-:Y:S01]  /*23e0*/  LOP3.LUT R0, R0, 0x7f800000, RZ, 0xfc, !PT ;  /* 0x7f80000000007812 */ /* 0x000fe200078efcff */
[----:B------:R-:W-:Y:S06]  /*23f0*/  BRA `(.L_x_99) ;  /* 0x0000000000047947 */ /* 0x000fec0003800000 */
.L_x_97:
[----:B------:R-:W-:-:S07]  /*2400*/  LEA R0, R8, R0, 0x17 ;  /* 0x0000000008007211 */ /* 0x000fce00078eb8ff */
.L_x_99:
[----:B------:R-:W-:Y:S05]  /*2410*/  BSYNC.RECONVERGENT B2 ;  /* 0x0000000000027941 */ /* 0x000fea0003800200 */
.L_x_96:
[----:B------:R-:W-:Y:S05]  /*2420*/  BRA `(.L_x_100) ;  /* 0x0000000000207947 */ /* 0x000fea0003800000 */
.L_x_95:
[----:B------:R-:W-:-:S04]  /*2430*/  LOP3.LUT R0, R3, 0x80000000, R0, 0x48, !PT ;  /* 0x8000000003007812 */ /* 0x000fc800078e4800 */
[----:B------:R-:W-:Y:S01]  /*2440*/  LOP3.LUT R0, R0, 0x7f800000, RZ, 0xfc, !PT ;  /* 0x7f80000000007812 */ /* 0x000fe200078efcff */
[----:B------:R-:W-:Y:S06]  /*2450*/  BRA `(.L_x_100) ;  /* 0x0000000000147947 */ /* 0x000fec0003800000 */
.L_x_94:
[----:B------:R-:W-:Y:S01]  /*2460*/  LOP3.LUT R0, R3, 0x80000000, R0, 0x48, !PT ;  /* 0x8000000003007812 */ /* 0x000fe200078e4800 */
[----:B------:R-:W-:Y:S06]  /*2470*/  BRA `(.L_x_100) ;  /* 0x00000000000c7947 */ /* 0x000fec0003800000 */
.L_x_93:
[----:B------:R-:W0:Y:S01]  /*2480*/  MUFU.RSQ R0, -QNAN ;  /* 0xffc0000000007908 */ /* 0x000e220000001400 */
[----:B------:R-:W-:Y:S05]  /*2490*/  BRA `(.L_x_100) ;  /* 0x0000000000047947 */ /* 0x000fea0003800000 */
.L_x_92:
[----:B------:R-:W-:-:S07]  /*24a0*/  FADD.FTZ R0, R0, R3 ;  /* 0x0000000300007221 */ /* 0x000fce0000010000 */
.L_x_100:
[----:B------:R-:W-:Y:S05]  /*24b0*/  BSYNC.RECONVERGENT B1 ;  /* 0x0000000000017941 */ /* 0x000fea0003800200 */
.L_x_90:
[----:B------:R-:W-:-:S04]  /*24c0*/  IMAD.MOV.U32 R7, RZ, RZ, 0x0 ;  /* 0x00000000ff077424 */ /* 0x000fc800078e00ff */
[----:B0-----:R-:W-:Y:S05]  /*24d0*/  RET.REL.NODEC R6 `(_Z11borderfunc1PfS_S_S_Piifffff11Kathodparam) ;  /* 0xffffffd806c87950 */ /* 0x001fea0003c3ffff */
        .type           $_Z11borderfunc1PfS_S_S_Piifffff11Kathodparam$__internal_accurate_pow,@function
        .size           $_Z11borderfunc1PfS_S_S_Piifffff11Kathodparam$__internal_accurate_pow,($_Z11borderfunc1PfS_S_S_Piifffff11Kathodparam$__internal_trig_reduction_slowpathd - $_Z11borderfunc1PfS_S_S_Piifffff11Kathodparam$__internal_accurate_pow)
$_Z11borderfunc1PfS_S_S_Piifffff11Kathodparam$__internal_accurate_pow:
        /* <DEDUP_REMOVED lines=20> */
[----:B------:R-:W-:Y:S02]  /*2620*/  @P1 VIADD R9, R11, 0xfff00000 ;  /* 0xfff000000b091836 */ /* 0x000fe40000000000 */
[----:B------:R-:W-:Y:S02]  /*2630*/  @P1 VIADD R6, R4, 0xfffffc02 ;  /* 0xfffffc0204061836 */ /* 0x000fe40000000000 */
[----:B------:R-:W-:-:S03]  /*2640*/  @P1 IMAD.MOV.U32 R11, RZ, RZ, R9 ;  /* 0x000000ffff0b1224 */ /* 0x000fc600078e0009 */
[----:B------:R-:W-:-:S03]  /*2650*/  LOP3.LUT R6, R6, 0x80000000, RZ, 0x3c, !PT ;  /* 0x8000000006067812 */ /* 0x000fc600078e3cff */
        /* <DEDUP_REMOVED lines=140> */
.L_x_101:
[----:B------:R-:W-:Y:S02]  /*2f20*/  DFMA R10, R10, R4, R4 ;  /* 0x000000040a0a722b */ /* 0x000fe40000000004 */
[----:B------:R-:W-:-:S08]  /*2f30*/  DSETP.NEU.AND P0, PT, |R4|, +INF , PT ;  /* 0x7ff000000400742a */ /* 0x000fd00003f0d200 */
[----:B------:R-:W-:Y:S01]  /*2f40*/  FSEL R6, R4, R10, !P0 ;  /* 0x0000000a04067208 */ /* 0x000fe20004000000 */
[----:B------:R-:W-:Y:S01]  /*2f50*/  IMAD.MOV.U32 R4, RZ, RZ, R0 ;  /* 0x000000ffff047224 */ /* 0x000fe200078e0000 */
[----:B------:R-:W-:Y:S01]  /*2f60*/  FSEL R10, R5, R11, !P0 ;  /* 0x0000000b050a7208 */ /* 0x000fe20004000000 */
[----:B------:R-:W-:-:S04]  /*2f70*/  IMAD.MOV.U32 R5, RZ, RZ, 0x0 ;  /* 0x00000000ff057424 */ /* 0x000fc800078e00ff */
[----:B------:R-:W-:Y:S05]  /*2f80*/  RET.REL.NODEC R4 `(_Z11borderfunc1PfS_S_S_Piifffff11Kathodparam) ;  /* 0xffffffd0041c7950 */ /* 0x000fea0003c3ffff */
        .type           $_Z11borderfunc1PfS_S_S_Piifffff11Kathodparam$__internal_trig_reduction_slowpathd,@function
        .size           $_Z11borderfunc1PfS_S_S_Piifffff11Kathodparam$__internal_trig_reduction_slowpathd,(.L_x_117 - $_Z11borderfunc1PfS_S_S_Piifffff11Kathodparam$__internal_trig_reduction_slowpathd)
$_Z11borderfunc1PfS_S_S_Piifffff11Kathodparam$__internal_trig_reduction_slowpathd:
        /* <DEDUP_REMOVED lines=26> */
.L_x_106:
        /* <DEDUP_REMOVED lines=15> */
[----:B------:R-:W-:Y:S01]  /*3220*/  IMAD.X R6, RZ, RZ, R22, P2 ;  /* 0x000000ffff067224 */ /* 0x000fe200010e0616 */
[----:B------:R0:W-:Y:S01]  /*3230*/  STL.64 [R23], R8 ;  /* 0x0000000817007387 */ /* 0x0001e20000100a00 */
        /* <DEDUP_REMOVED lines=8> */
[----:B0-----:R-:W-:-:S03]  /*32c0*/  IMAD.MOV.U32 R8, RZ, RZ, R7 ;  /* 0x000000ffff087224 */ /* 0x001fc600078e0007 */
[----:B------:R-:W-:-:S05]  /*32d0*/  MOV R9, R6 ;  /* 0x0000000600097202 */ /* 0x000fca0000000f00 */
[----:B------:R-:W-:Y:S05]  /*32e0*/  @P0 BRA `(.L_x_106) ;  /* 0xfffffffc00900947 */ /* 0x000fea000383ffff */
[----:B------:R-:W-:Y:S05]  /*32f0*/  BSYNC.RECONVERGENT B4 ;  /* 0x0000000000047941 */ /* 0x000fea0003800200 */
.L_x_105:
[----:B------:R-:W-:-:S07]  /*3300*/  IMAD.MOV.U32 R11, RZ, RZ, R0 ;  /* 0x000000ffff0b7224 */ /* 0x000fce00078e0000 */
.L_x_104:
[----:B------:R-:W-:Y:S05]  /*3310*/  BSYNC.RECONVERGENT B3 ;  /* 0x0000000000037941 */ /* 0x000fea0003800200 */
.L_x_103:
        /* <DEDUP_REMOVED lines=42> */
[----:B------:R-:W-:Y:S01]  /*35c0*/  SEL R7, R17, R6, !P1 ;  /* 0x0000000611077207 */ /* 0x000fe20004800000 */
[----:B------:R-:W-:-:S05]  /*35d0*/  @!P0 IMAD.MOV R8, RZ, RZ, -R8 ;  /* 0x000000ffff088224 */ /* 0x000fca00078e0a08 */
        /* <DEDUP_REMOVED lines=16> */
.L_x_108:
[----:B------:R-:W-:Y:S05]  /*36e0*/  BSYNC.RECONVERGENT B3 ;  /* 0x0000000000037941 */ /* 0x000fea0003800200 */
.L_x_107:
        /* <DEDUP_REMOVED lines=36> */
.L_x_102:
[----:B------:R-:W-:Y:S02]  /*3930*/  IMAD.MOV.U32 R17, RZ, RZ, 0x0 ;  /* 0x00000000ff117424 */ /* 0x000fe400078e00ff */
[----:B------:R-:W-:Y:S02]  /*3940*/  IMAD.MOV.U32 R8, RZ, RZ, R7 ;  /* 0x000000ffff087224 */ /* 0x000fe400078e0007 */
[----:B------:R-:W-:Y:S01]  /*3950*/  IMAD.MOV.U32 R7, RZ, RZ, R13 ;  /* 0x000000ffff077224 */ /* 0x000fe200078e000d */
[----:B------:R-:W-:Y:S06]  /*3960*/  RET.REL.NODEC R16 `(_Z11borderfunc1PfS_S_S_Piifffff11Kathodparam) ;  /* 0xffffffc410a47950 */ /* 0x000fec0003c3ffff */
.L_x_109:
        /* <DEDUP_REMOVED lines=9> */
.L_x_117:


//--------------------- .nv.global.init           --------------------------
	.section	.nv.global.init,"aw",@progbits
	.align	8
.nv.global.init:
	.type		__cudart_i2opi_d,@object
	.size		__cudart_i2opi_d,(.L_0 - __cudart_i2opi_d)
__cudart_i2opi_d:
        /*0000*/ 	.byte	0x08, 0x5d, 0x8d, 0x1f, 0xb1, 0x5f, 0xfb, 0x6b, 0xea, 0x92, 0x52, 0x8a, 0xf7, 0x39, 0x07, 0x3d
        /* <DEDUP_REMOVED lines=8> */
.L_0:


//--------------------- .nv.shared.reserved.0     --------------------------
	.section	.nv.shared.reserved.0,"aw",@nobits
	.weak		__nv_reservedSMEM_offset_0_alias
	.size		__nv_reservedSMEM_offset_0_alias, 0, 64
	.other		__nv_reservedSMEM_offset_0_alias,@"STO_CUDA_RESERVED_SHARED STV_DEFAULT"
__nv_reservedSMEM_offset_0_alias:
	.zero		0
	.zero		64


//--------------------- .nv.constant0._Z8basefuncPfS_S_S_S_Pifffffffff11Kathodparam --------------------------
	.section	.nv.constant0._Z8basefuncPfS_S_S_S_Pifffffffff11Kathodparam,"a",@progbits
	.sectionflags	@""
	.align	4
.nv.constant0._Z8basefuncPfS_S_S_S_Pifffffffff11Kathodparam:
	.zero		1032


//--------------------- .nv.constant0._Z11borderfunc2PfS_S_S_Piiffffff11Kathodparam --------------------------
	.section	.nv.constant0._Z11borderfunc2PfS_S_S_Piiffffff11Kathodparam,"a",@progbits
	.sectionflags	@""
	.align	4
.nv.constant0._Z11borderfunc2PfS_S_S_Piiffffff11Kathodparam:
	.zero		1016


//--------------------- .nv.constant0._Z11borderfunc1PfS_S_S_Piifffff11Kathodparam --------------------------
	.section	.nv.constant0._Z11borderfunc1PfS_S_S_Piifffff11Kathodparam,"a",@progbits
	.sectionflags	@""
	.align	4
.nv.constant0._Z11borderfunc1PfS_S_S_Piifffff11Kathodparam:
	.zero		1012


//--------------------- SYMBOLS --------------------------

	.type		.nv.reservedSmem.offset0,@object
	.size		.nv.reservedSmem.offset0,0x4
